//
// Generated by NVIDIA NVVM Compiler
//
// Compiler Build ID: CL-36424714
// Cuda compilation tools, release 13.0, V13.0.88
// Based on NVVM 20.0.0
//

.version 9.0
.target sm_100
.address_size 64

	// .globl	_Z17gemm_kernel_naivePKfS0_S0_Pfiiibbff
// _ZZ17gemm_kernel_tiledILj16EEvPKfS1_S1_PfiiibbffE2As has been demoted
// _ZZ17gemm_kernel_tiledILj16EEvPKfS1_S1_PfiiibbffE2Bs has been demoted
// _ZZ20gemm_kernel_tiled_1DILj16EEvPKfS1_S1_PfiiibbffE2As has been demoted
// _ZZ20gemm_kernel_tiled_1DILj16EEvPKfS1_S1_PfiiibbffE2Bs has been demoted
// _ZZ32gemm_kernel_tiled_1D_blocktilingILi64ELi8ELi64ELi8EEvPKfS1_S1_PfiiibbffE2As has been demoted
// _ZZ32gemm_kernel_tiled_1D_blocktilingILi64ELi8ELi64ELi8EEvPKfS1_S1_PfiiibbffE2Bs has been demoted

.visible .entry _Z17gemm_kernel_naivePKfS0_S0_Pfiiibbff(
	.param .u64 .ptr .align 1 _Z17gemm_kernel_naivePKfS0_S0_Pfiiibbff_param_0,
	.param .u64 .ptr .align 1 _Z17gemm_kernel_naivePKfS0_S0_Pfiiibbff_param_1,
	.param .u64 .ptr .align 1 _Z17gemm_kernel_naivePKfS0_S0_Pfiiibbff_param_2,
	.param .u64 .ptr .align 1 _Z17gemm_kernel_naivePKfS0_S0_Pfiiibbff_param_3,
	.param .u32 _Z17gemm_kernel_naivePKfS0_S0_Pfiiibbff_param_4,
	.param .u32 _Z17gemm_kernel_naivePKfS0_S0_Pfiiibbff_param_5,
	.param .u32 _Z17gemm_kernel_naivePKfS0_S0_Pfiiibbff_param_6,
	.param .u8 _Z17gemm_kernel_naivePKfS0_S0_Pfiiibbff_param_7,
	.param .u8 _Z17gemm_kernel_naivePKfS0_S0_Pfiiibbff_param_8,
	.param .f32 _Z17gemm_kernel_naivePKfS0_S0_Pfiiibbff_param_9,
	.param .f32 _Z17gemm_kernel_naivePKfS0_S0_Pfiiibbff_param_10
)
{
	.reg .pred 	%p<40>;
	.reg .b16 	%rs<3>;
	.reg .b32 	%r<325>;
	.reg .b32 	%f<265>;
	.reg .b64 	%rd<254>;

	ld.param.u64 	%rd5, [_Z17gemm_kernel_naivePKfS0_S0_Pfiiibbff_param_0];
	ld.param.u64 	%rd6, [_Z17gemm_kernel_naivePKfS0_S0_Pfiiibbff_param_1];
	ld.param.u64 	%rd4, [_Z17gemm_kernel_naivePKfS0_S0_Pfiiibbff_param_3];
	ld.param.u32 	%r161, [_Z17gemm_kernel_naivePKfS0_S0_Pfiiibbff_param_4];
	ld.param.u32 	%r162, [_Z17gemm_kernel_naivePKfS0_S0_Pfiiibbff_param_5];
	ld.param.u32 	%r163, [_Z17gemm_kernel_naivePKfS0_S0_Pfiiibbff_param_6];
	ld.param.s8 	%rs1, [_Z17gemm_kernel_naivePKfS0_S0_Pfiiibbff_param_7];
	ld.param.s8 	%rs2, [_Z17gemm_kernel_naivePKfS0_S0_Pfiiibbff_param_8];
	ld.param.f32 	%f46, [_Z17gemm_kernel_naivePKfS0_S0_Pfiiibbff_param_9];
	ld.param.f32 	%f47, [_Z17gemm_kernel_naivePKfS0_S0_Pfiiibbff_param_10];
	cvta.to.global.u64 	%rd1, %rd6;
	cvta.to.global.u64 	%rd2, %rd5;
	mov.u32 	%r164, %ctaid.x;
	mov.u32 	%r165, %ntid.x;
	mul.lo.s32 	%r1, %r164, %r165;
	mov.u32 	%r2, %tid.x;
	add.s32 	%r3, %r1, %r2;
	mov.u32 	%r166, %ctaid.y;
	mov.u32 	%r167, %ntid.y;
	mul.lo.s32 	%r4, %r166, %r167;
	mov.u32 	%r5, %tid.y;
	add.s32 	%r6, %r4, %r5;
	setp.ge.u32 	%p1, %r6, %r161;
	setp.ge.u32 	%p2, %r3, %r163;
	or.pred  	%p3, %p1, %p2;
	@%p3 bra 	$L__BB0_50;
	setp.lt.s32 	%p4, %r162, 1;
	mov.f32 	%f264, 0f00000000;
	@%p4 bra 	$L__BB0_49;
	setp.ne.s16 	%p5, %rs1, 0;
	mul.lo.s32 	%r7, %r162, %r6;
	mul.lo.s32 	%r8, %r162, %r3;
	@%p5 bra 	$L__BB0_26;
	setp.ne.s16 	%p23, %rs2, 0;
	@%p23 bra 	$L__BB0_15;
	and.b32  	%r9, %r162, 7;
	setp.lt.u32 	%p32, %r162, 8;
	mov.f32 	%f264, 0f00000000;
	mov.b32 	%r284, 0;
	@%p32 bra 	$L__BB0_7;
	and.b32  	%r284, %r162, 2147483640;
	neg.s32 	%r282, %r284;
	add.s32 	%r247, %r2, %r163;
	add.s32 	%r281, %r247, %r1;
	shl.b32 	%r13, %r163, 3;
	shl.b32 	%r248, %r163, 1;
	add.s32 	%r280, %r3, %r248;
	mad.lo.s32 	%r279, %r163, 3, %r3;
	shl.b32 	%r249, %r163, 2;
	add.s32 	%r278, %r3, %r249;
	mad.lo.s32 	%r277, %r163, 5, %r3;
	mad.lo.s32 	%r276, %r163, 6, %r3;
	mad.lo.s32 	%r275, %r163, 7, %r3;
	add.s32 	%r273, %r7, 3;
	mov.f32 	%f264, 0f00000000;
	mov.u32 	%r274, %r3;
$L__BB0_6:
	.pragma "nounroll";
	add.s32 	%r250, %r273, -3;
	mul.wide.u32 	%rd187, %r250, 4;
	add.s64 	%rd188, %rd2, %rd187;
	ld.global.f32 	%f190, [%rd188];
	mul.wide.u32 	%rd189, %r274, 4;
	add.s64 	%rd190, %rd1, %rd189;
	ld.global.f32 	%f191, [%rd190];
	fma.rn.f32 	%f192, %f190, %f191, %f264;
	add.s32 	%r251, %r273, -2;
	mul.wide.u32 	%rd191, %r251, 4;
	add.s64 	%rd192, %rd2, %rd191;
	ld.global.f32 	%f193, [%rd192];
	mul.wide.u32 	%rd193, %r281, 4;
	add.s64 	%rd194, %rd1, %rd193;
	ld.global.f32 	%f194, [%rd194];
	fma.rn.f32 	%f195, %f193, %f194, %f192;
	add.s32 	%r252, %r273, -1;
	mul.wide.u32 	%rd195, %r252, 4;
	add.s64 	%rd196, %rd2, %rd195;
	ld.global.f32 	%f196, [%rd196];
	mul.wide.u32 	%rd197, %r280, 4;
	add.s64 	%rd198, %rd1, %rd197;
	ld.global.f32 	%f197, [%rd198];
	fma.rn.f32 	%f198, %f196, %f197, %f195;
	add.s32 	%r253, %r273, 4;
	mul.wide.u32 	%rd199, %r273, 4;
	add.s64 	%rd200, %rd2, %rd199;
	ld.global.f32 	%f199, [%rd200];
	mul.wide.u32 	%rd201, %r279, 4;
	add.s64 	%rd202, %rd1, %rd201;
	ld.global.f32 	%f200, [%rd202];
	fma.rn.f32 	%f201, %f199, %f200, %f198;
	add.s32 	%r254, %r273, 1;
	mul.wide.u32 	%rd203, %r254, 4;
	add.s64 	%rd204, %rd2, %rd203;
	ld.global.f32 	%f202, [%rd204];
	mul.wide.u32 	%rd205, %r278, 4;
	add.s64 	%rd206, %rd1, %rd205;
	ld.global.f32 	%f203, [%rd206];
	fma.rn.f32 	%f204, %f202, %f203, %f201;
	add.s32 	%r255, %r273, 2;
	mul.wide.u32 	%rd207, %r255, 4;
	add.s64 	%rd208, %rd2, %rd207;
	ld.global.f32 	%f205, [%rd208];
	mul.wide.u32 	%rd209, %r277, 4;
	add.s64 	%rd210, %rd1, %rd209;
	ld.global.f32 	%f206, [%rd210];
	fma.rn.f32 	%f207, %f205, %f206, %f204;
	add.s32 	%r256, %r273, 3;
	mul.wide.u32 	%rd211, %r256, 4;
	add.s64 	%rd212, %rd2, %rd211;
	ld.global.f32 	%f208, [%rd212];
	mul.wide.u32 	%rd213, %r276, 4;
	add.s64 	%rd214, %rd1, %rd213;
	ld.global.f32 	%f209, [%rd214];
	fma.rn.f32 	%f210, %f208, %f209, %f207;
	mul.wide.u32 	%rd215, %r253, 4;
	add.s64 	%rd216, %rd2, %rd215;
	ld.global.f32 	%f211, [%rd216];
	mul.wide.u32 	%rd217, %r275, 4;
	add.s64 	%rd218, %rd1, %rd217;
	ld.global.f32 	%f212, [%rd218];
	fma.rn.f32 	%f264, %f211, %f212, %f210;
	add.s32 	%r282, %r282, 8;
	add.s32 	%r281, %r281, %r13;
	add.s32 	%r280, %r280, %r13;
	add.s32 	%r279, %r279, %r13;
	add.s32 	%r278, %r278, %r13;
	add.s32 	%r277, %r277, %r13;
	add.s32 	%r276, %r276, %r13;
	add.s32 	%r275, %r275, %r13;
	add.s32 	%r274, %r274, %r13;
	add.s32 	%r273, %r273, 8;
	setp.ne.s32 	%p33, %r282, 0;
	@%p33 bra 	$L__BB0_6;
$L__BB0_7:
	setp.eq.s32 	%p34, %r9, 0;
	@%p34 bra 	$L__BB0_49;
	and.b32  	%r42, %r162, 3;
	setp.lt.u32 	%p35, %r9, 4;
	@%p35 bra 	$L__BB0_10;
	add.s32 	%r257, %r284, %r7;
	mul.wide.u32 	%rd219, %r257, 4;
	add.s64 	%rd220, %rd2, %rd219;
	ld.global.f32 	%f214, [%rd220];
	mad.lo.s32 	%r258, %r284, %r163, %r3;
	mul.wide.u32 	%rd221, %r258, 4;
	add.s64 	%rd222, %rd1, %rd221;
	ld.global.f32 	%f215, [%rd222];
	fma.rn.f32 	%f216, %f214, %f215, %f264;
	add.s32 	%r259, %r257, 1;
	mul.wide.u32 	%rd223, %r259, 4;
	add.s64 	%rd224, %rd2, %rd223;
	ld.global.f32 	%f217, [%rd224];
	add.s32 	%r260, %r258, %r163;
	mul.wide.u32 	%rd225, %r260, 4;
	add.s64 	%rd226, %rd1, %rd225;
	ld.global.f32 	%f218, [%rd226];
	fma.rn.f32 	%f219, %f217, %f218, %f216;
	add.s32 	%r261, %r257, 2;
	mul.wide.u32 	%rd227, %r261, 4;
	add.s64 	%rd228, %rd2, %rd227;
	ld.global.f32 	%f220, [%rd228];
	add.s32 	%r262, %r260, %r163;
	mul.wide.u32 	%rd229, %r262, 4;
	add.s64 	%rd230, %rd1, %rd229;
	ld.global.f32 	%f221, [%rd230];
	fma.rn.f32 	%f222, %f220, %f221, %f219;
	add.s32 	%r263, %r257, 3;
	mul.wide.u32 	%rd231, %r263, 4;
	add.s64 	%rd232, %rd2, %rd231;
	ld.global.f32 	%f223, [%rd232];
	add.s32 	%r264, %r262, %r163;
	mul.wide.u32 	%rd233, %r264, 4;
	add.s64 	%rd234, %rd1, %rd233;
	ld.global.f32 	%f224, [%rd234];
	fma.rn.f32 	%f264, %f223, %f224, %f222;
	add.s32 	%r284, %r284, 4;
$L__BB0_10:
	setp.eq.s32 	%p36, %r42, 0;
	@%p36 bra 	$L__BB0_49;
	setp.eq.s32 	%p37, %r42, 1;
	@%p37 bra 	$L__BB0_13;
	add.s32 	%r265, %r284, %r7;
	mul.wide.u32 	%rd235, %r265, 4;
	add.s64 	%rd236, %rd2, %rd235;
	ld.global.f32 	%f226, [%rd236];
	mad.lo.s32 	%r266, %r284, %r163, %r3;
	mul.wide.u32 	%rd237, %r266, 4;
	add.s64 	%rd238, %rd1, %rd237;
	ld.global.f32 	%f227, [%rd238];
	fma.rn.f32 	%f228, %f226, %f227, %f264;
	add.s32 	%r267, %r265, 1;
	mul.wide.u32 	%rd239, %r267, 4;
	add.s64 	%rd240, %rd2, %rd239;
	ld.global.f32 	%f229, [%rd240];
	add.s32 	%r268, %r266, %r163;
	mul.wide.u32 	%rd241, %r268, 4;
	add.s64 	%rd242, %rd1, %rd241;
	ld.global.f32 	%f230, [%rd242];
	fma.rn.f32 	%f264, %f229, %f230, %f228;
	add.s32 	%r284, %r284, 2;
$L__BB0_13:
	and.b32  	%r269, %r162, 1;
	setp.eq.b32 	%p38, %r269, 1;
	not.pred 	%p39, %p38;
	@%p39 bra 	$L__BB0_49;
	add.s32 	%r270, %r284, %r7;
	mul.wide.u32 	%rd243, %r270, 4;
	add.s64 	%rd244, %rd2, %rd243;
	ld.global.f32 	%f231, [%rd244];
	mad.lo.s32 	%r271, %r284, %r163, %r3;
	mul.wide.u32 	%rd245, %r271, 4;
	add.s64 	%rd246, %rd1, %rd245;
	ld.global.f32 	%f232, [%rd246];
	fma.rn.f32 	%f264, %f231, %f232, %f264;
	bra.uni 	$L__BB0_49;
$L__BB0_15:
	and.b32  	%r47, %r162, 7;
	setp.lt.u32 	%p24, %r162, 8;
	mov.f32 	%f264, 0f00000000;
	mov.b32 	%r290, 0;
	@%p24 bra 	$L__BB0_18;
	and.b32  	%r290, %r162, 2147483640;
	neg.s32 	%r288, %r290;
	add.s32 	%r287, %r8, 3;
	add.s32 	%r286, %r7, 3;
	mov.f32 	%f264, 0f00000000;
$L__BB0_17:
	.pragma "nounroll";
	add.s32 	%r217, %r286, -3;
	mul.wide.u32 	%rd127, %r217, 4;
	add.s64 	%rd128, %rd2, %rd127;
	ld.global.f32 	%f144, [%rd128];
	add.s32 	%r218, %r287, -3;
	mul.wide.u32 	%rd129, %r218, 4;
	add.s64 	%rd130, %rd1, %rd129;
	ld.global.f32 	%f145, [%rd130];
	fma.rn.f32 	%f146, %f144, %f145, %f264;
	add.s32 	%r219, %r286, -2;
	mul.wide.u32 	%rd131, %r219, 4;
	add.s64 	%rd132, %rd2, %rd131;
	ld.global.f32 	%f147, [%rd132];
	add.s32 	%r220, %r287, -2;
	mul.wide.u32 	%rd133, %r220, 4;
	add.s64 	%rd134, %rd1, %rd133;
	ld.global.f32 	%f148, [%rd134];
	fma.rn.f32 	%f149, %f147, %f148, %f146;
	add.s32 	%r221, %r286, -1;
	mul.wide.u32 	%rd135, %r221, 4;
	add.s64 	%rd136, %rd2, %rd135;
	ld.global.f32 	%f150, [%rd136];
	add.s32 	%r222, %r287, -1;
	mul.wide.u32 	%rd137, %r222, 4;
	add.s64 	%rd138, %rd1, %rd137;
	ld.global.f32 	%f151, [%rd138];
	fma.rn.f32 	%f152, %f150, %f151, %f149;
	add.s32 	%r223, %r286, 4;
	mul.wide.u32 	%rd139, %r286, 4;
	add.s64 	%rd140, %rd2, %rd139;
	ld.global.f32 	%f153, [%rd140];
	add.s32 	%r224, %r287, 4;
	mul.wide.u32 	%rd141, %r287, 4;
	add.s64 	%rd142, %rd1, %rd141;
	ld.global.f32 	%f154, [%rd142];
	fma.rn.f32 	%f155, %f153, %f154, %f152;
	add.s32 	%r225, %r286, 1;
	mul.wide.u32 	%rd143, %r225, 4;
	add.s64 	%rd144, %rd2, %rd143;
	ld.global.f32 	%f156, [%rd144];
	add.s32 	%r226, %r287, 1;
	mul.wide.u32 	%rd145, %r226, 4;
	add.s64 	%rd146, %rd1, %rd145;
	ld.global.f32 	%f157, [%rd146];
	fma.rn.f32 	%f158, %f156, %f157, %f155;
	add.s32 	%r227, %r286, 2;
	mul.wide.u32 	%rd147, %r227, 4;
	add.s64 	%rd148, %rd2, %rd147;
	ld.global.f32 	%f159, [%rd148];
	add.s32 	%r228, %r287, 2;
	mul.wide.u32 	%rd149, %r228, 4;
	add.s64 	%rd150, %rd1, %rd149;
	ld.global.f32 	%f160, [%rd150];
	fma.rn.f32 	%f161, %f159, %f160, %f158;
	add.s32 	%r229, %r286, 3;
	mul.wide.u32 	%rd151, %r229, 4;
	add.s64 	%rd152, %rd2, %rd151;
	ld.global.f32 	%f162, [%rd152];
	add.s32 	%r230, %r287, 3;
	mul.wide.u32 	%rd153, %r230, 4;
	add.s64 	%rd154, %rd1, %rd153;
	ld.global.f32 	%f163, [%rd154];
	fma.rn.f32 	%f164, %f162, %f163, %f161;
	mul.wide.u32 	%rd155, %r223, 4;
	add.s64 	%rd156, %rd2, %rd155;
	ld.global.f32 	%f165, [%rd156];
	mul.wide.u32 	%rd157, %r224, 4;
	add.s64 	%rd158, %rd1, %rd157;
	ld.global.f32 	%f166, [%rd158];
	fma.rn.f32 	%f264, %f165, %f166, %f164;
	add.s32 	%r288, %r288, 8;
	add.s32 	%r287, %r287, 8;
	add.s32 	%r286, %r286, 8;
	setp.ne.s32 	%p25, %r288, 0;
	@%p25 bra 	$L__BB0_17;
$L__BB0_18:
	setp.eq.s32 	%p26, %r47, 0;
	@%p26 bra 	$L__BB0_49;
	and.b32  	%r59, %r162, 3;
	setp.lt.u32 	%p27, %r47, 4;
	@%p27 bra 	$L__BB0_21;
	add.s32 	%r231, %r290, %r7;
	mul.wide.u32 	%rd159, %r231, 4;
	add.s64 	%rd160, %rd2, %rd159;
	ld.global.f32 	%f168, [%rd160];
	add.s32 	%r232, %r290, %r8;
	mul.wide.u32 	%rd161, %r232, 4;
	add.s64 	%rd162, %rd1, %rd161;
	ld.global.f32 	%f169, [%rd162];
	fma.rn.f32 	%f170, %f168, %f169, %f264;
	add.s32 	%r233, %r231, 1;
	mul.wide.u32 	%rd163, %r233, 4;
	add.s64 	%rd164, %rd2, %rd163;
	ld.global.f32 	%f171, [%rd164];
	add.s32 	%r234, %r232, 1;
	mul.wide.u32 	%rd165, %r234, 4;
	add.s64 	%rd166, %rd1, %rd165;
	ld.global.f32 	%f172, [%rd166];
	fma.rn.f32 	%f173, %f171, %f172, %f170;
	add.s32 	%r235, %r231, 2;
	mul.wide.u32 	%rd167, %r235, 4;
	add.s64 	%rd168, %rd2, %rd167;
	ld.global.f32 	%f174, [%rd168];
	add.s32 	%r236, %r232, 2;
	mul.wide.u32 	%rd169, %r236, 4;
	add.s64 	%rd170, %rd1, %rd169;
	ld.global.f32 	%f175, [%rd170];
	fma.rn.f32 	%f176, %f174, %f175, %f173;
	add.s32 	%r237, %r231, 3;
	mul.wide.u32 	%rd171, %r237, 4;
	add.s64 	%rd172, %rd2, %rd171;
	ld.global.f32 	%f177, [%rd172];
	add.s32 	%r238, %r232, 3;
	mul.wide.u32 	%rd173, %r238, 4;
	add.s64 	%rd174, %rd1, %rd173;
	ld.global.f32 	%f178, [%rd174];
	fma.rn.f32 	%f264, %f177, %f178, %f176;
	add.s32 	%r290, %r290, 4;
$L__BB0_21:
	setp.eq.s32 	%p28, %r59, 0;
	@%p28 bra 	$L__BB0_49;
	setp.eq.s32 	%p29, %r59, 1;
	@%p29 bra 	$L__BB0_24;
	add.s32 	%r239, %r290, %r7;
	mul.wide.u32 	%rd175, %r239, 4;
	add.s64 	%rd176, %rd2, %rd175;
	ld.global.f32 	%f180, [%rd176];
	add.s32 	%r240, %r290, %r8;
	mul.wide.u32 	%rd177, %r240, 4;
	add.s64 	%rd178, %rd1, %rd177;
	ld.global.f32 	%f181, [%rd178];
	fma.rn.f32 	%f182, %f180, %f181, %f264;
	add.s32 	%r241, %r239, 1;
	mul.wide.u32 	%rd179, %r241, 4;
	add.s64 	%rd180, %rd2, %rd179;
	ld.global.f32 	%f183, [%rd180];
	add.s32 	%r242, %r240, 1;
	mul.wide.u32 	%rd181, %r242, 4;
	add.s64 	%rd182, %rd1, %rd181;
	ld.global.f32 	%f184, [%rd182];
	fma.rn.f32 	%f264, %f183, %f184, %f182;
	add.s32 	%r290, %r290, 2;
$L__BB0_24:
	and.b32  	%r243, %r162, 1;
	setp.eq.b32 	%p30, %r243, 1;
	not.pred 	%p31, %p30;
	@%p31 bra 	$L__BB0_49;
	add.s32 	%r244, %r290, %r7;
	mul.wide.u32 	%rd183, %r244, 4;
	add.s64 	%rd184, %rd2, %rd183;
	ld.global.f32 	%f185, [%rd184];
	add.s32 	%r245, %r290, %r8;
	mul.wide.u32 	%rd185, %r245, 4;
	add.s64 	%rd186, %rd1, %rd185;
	ld.global.f32 	%f186, [%rd186];
	fma.rn.f32 	%f264, %f185, %f186, %f264;
	bra.uni 	$L__BB0_49;
$L__BB0_26:
	setp.ne.s16 	%p6, %rs2, 0;
	@%p6 bra 	$L__BB0_38;
	and.b32  	%r64, %r162, 7;
	setp.lt.u32 	%p15, %r162, 8;
	mov.f32 	%f264, 0f00000000;
	mov.b32 	%r310, 0;
	@%p15 bra 	$L__BB0_30;
	and.b32  	%r310, %r162, 2147483640;
	neg.s32 	%r308, %r310;
	add.s32 	%r195, %r2, %r163;
	add.s32 	%r307, %r195, %r1;
	shl.b32 	%r68, %r163, 3;
	shl.b32 	%r196, %r163, 1;
	add.s32 	%r306, %r3, %r196;
	mad.lo.s32 	%r305, %r163, 3, %r3;
	shl.b32 	%r197, %r163, 2;
	add.s32 	%r304, %r3, %r197;
	mad.lo.s32 	%r303, %r163, 5, %r3;
	mad.lo.s32 	%r302, %r163, 6, %r3;
	mad.lo.s32 	%r301, %r163, 7, %r3;
	add.s32 	%r198, %r5, %r161;
	add.s32 	%r299, %r198, %r4;
	shl.b32 	%r76, %r161, 3;
	shl.b32 	%r199, %r161, 1;
	add.s32 	%r298, %r6, %r199;
	mad.lo.s32 	%r297, %r161, 3, %r6;
	shl.b32 	%r200, %r161, 2;
	add.s32 	%r296, %r6, %r200;
	mad.lo.s32 	%r295, %r161, 5, %r6;
	mad.lo.s32 	%r294, %r161, 6, %r6;
	mad.lo.s32 	%r293, %r161, 7, %r6;
	mov.f32 	%f264, 0f00000000;
	mov.u32 	%r292, %r6;
	mov.u32 	%r300, %r3;
$L__BB0_29:
	.pragma "nounroll";
	mul.wide.u32 	%rd67, %r292, 4;
	add.s64 	%rd68, %rd2, %rd67;
	ld.global.f32 	%f98, [%rd68];
	mul.wide.u32 	%rd69, %r300, 4;
	add.s64 	%rd70, %rd1, %rd69;
	ld.global.f32 	%f99, [%rd70];
	fma.rn.f32 	%f100, %f98, %f99, %f264;
	mul.wide.u32 	%rd71, %r299, 4;
	add.s64 	%rd72, %rd2, %rd71;
	ld.global.f32 	%f101, [%rd72];
	mul.wide.u32 	%rd73, %r307, 4;
	add.s64 	%rd74, %rd1, %rd73;
	ld.global.f32 	%f102, [%rd74];
	fma.rn.f32 	%f103, %f101, %f102, %f100;
	mul.wide.u32 	%rd75, %r298, 4;
	add.s64 	%rd76, %rd2, %rd75;
	ld.global.f32 	%f104, [%rd76];
	mul.wide.u32 	%rd77, %r306, 4;
	add.s64 	%rd78, %rd1, %rd77;
	ld.global.f32 	%f105, [%rd78];
	fma.rn.f32 	%f106, %f104, %f105, %f103;
	mul.wide.u32 	%rd79, %r297, 4;
	add.s64 	%rd80, %rd2, %rd79;
	ld.global.f32 	%f107, [%rd80];
	mul.wide.u32 	%rd81, %r305, 4;
	add.s64 	%rd82, %rd1, %rd81;
	ld.global.f32 	%f108, [%rd82];
	fma.rn.f32 	%f109, %f107, %f108, %f106;
	mul.wide.u32 	%rd83, %r296, 4;
	add.s64 	%rd84, %rd2, %rd83;
	ld.global.f32 	%f110, [%rd84];
	mul.wide.u32 	%rd85, %r304, 4;
	add.s64 	%rd86, %rd1, %rd85;
	ld.global.f32 	%f111, [%rd86];
	fma.rn.f32 	%f112, %f110, %f111, %f109;
	mul.wide.u32 	%rd87, %r295, 4;
	add.s64 	%rd88, %rd2, %rd87;
	ld.global.f32 	%f113, [%rd88];
	mul.wide.u32 	%rd89, %r303, 4;
	add.s64 	%rd90, %rd1, %rd89;
	ld.global.f32 	%f114, [%rd90];
	fma.rn.f32 	%f115, %f113, %f114, %f112;
	mul.wide.u32 	%rd91, %r294, 4;
	add.s64 	%rd92, %rd2, %rd91;
	ld.global.f32 	%f116, [%rd92];
	mul.wide.u32 	%rd93, %r302, 4;
	add.s64 	%rd94, %rd1, %rd93;
	ld.global.f32 	%f117, [%rd94];
	fma.rn.f32 	%f118, %f116, %f117, %f115;
	mul.wide.u32 	%rd95, %r293, 4;
	add.s64 	%rd96, %rd2, %rd95;
	ld.global.f32 	%f119, [%rd96];
	mul.wide.u32 	%rd97, %r301, 4;
	add.s64 	%rd98, %rd1, %rd97;
	ld.global.f32 	%f120, [%rd98];
	fma.rn.f32 	%f264, %f119, %f120, %f118;
	add.s32 	%r308, %r308, 8;
	add.s32 	%r307, %r307, %r68;
	add.s32 	%r306, %r306, %r68;
	add.s32 	%r305, %r305, %r68;
	add.s32 	%r304, %r304, %r68;
	add.s32 	%r303, %r303, %r68;
	add.s32 	%r302, %r302, %r68;
	add.s32 	%r301, %r301, %r68;
	add.s32 	%r300, %r300, %r68;
	add.s32 	%r299, %r299, %r76;
	add.s32 	%r298, %r298, %r76;
	add.s32 	%r297, %r297, %r76;
	add.s32 	%r296, %r296, %r76;
	add.s32 	%r295, %r295, %r76;
	add.s32 	%r294, %r294, %r76;
	add.s32 	%r293, %r293, %r76;
	add.s32 	%r292, %r292, %r76;
	setp.ne.s32 	%p16, %r308, 0;
	@%p16 bra 	$L__BB0_29;
$L__BB0_30:
	setp.eq.s32 	%p17, %r64, 0;
	@%p17 bra 	$L__BB0_49;
	and.b32  	%r118, %r162, 3;
	setp.lt.u32 	%p18, %r64, 4;
	@%p18 bra 	$L__BB0_33;
	mad.lo.s32 	%r201, %r310, %r161, %r6;
	mul.wide.u32 	%rd99, %r201, 4;
	add.s64 	%rd100, %rd2, %rd99;
	ld.global.f32 	%f122, [%rd100];
	mad.lo.s32 	%r202, %r310, %r163, %r3;
	mul.wide.u32 	%rd101, %r202, 4;
	add.s64 	%rd102, %rd1, %rd101;
	ld.global.f32 	%f123, [%rd102];
	fma.rn.f32 	%f124, %f122, %f123, %f264;
	add.s32 	%r203, %r201, %r161;
	mul.wide.u32 	%rd103, %r203, 4;
	add.s64 	%rd104, %rd2, %rd103;
	ld.global.f32 	%f125, [%rd104];
	add.s32 	%r204, %r202, %r163;
	mul.wide.u32 	%rd105, %r204, 4;
	add.s64 	%rd106, %rd1, %rd105;
	ld.global.f32 	%f126, [%rd106];
	fma.rn.f32 	%f127, %f125, %f126, %f124;
	add.s32 	%r205, %r203, %r161;
	mul.wide.u32 	%rd107, %r205, 4;
	add.s64 	%rd108, %rd2, %rd107;
	ld.global.f32 	%f128, [%rd108];
	add.s32 	%r206, %r204, %r163;
	mul.wide.u32 	%rd109, %r206, 4;
	add.s64 	%rd110, %rd1, %rd109;
	ld.global.f32 	%f129, [%rd110];
	fma.rn.f32 	%f130, %f128, %f129, %f127;
	add.s32 	%r207, %r205, %r161;
	mul.wide.u32 	%rd111, %r207, 4;
	add.s64 	%rd112, %rd2, %rd111;
	ld.global.f32 	%f131, [%rd112];
	add.s32 	%r208, %r206, %r163;
	mul.wide.u32 	%rd113, %r208, 4;
	add.s64 	%rd114, %rd1, %rd113;
	ld.global.f32 	%f132, [%rd114];
	fma.rn.f32 	%f264, %f131, %f132, %f130;
	add.s32 	%r310, %r310, 4;
$L__BB0_33:
	setp.eq.s32 	%p19, %r118, 0;
	@%p19 bra 	$L__BB0_49;
	setp.eq.s32 	%p20, %r118, 1;
	@%p20 bra 	$L__BB0_36;
	mad.lo.s32 	%r209, %r310, %r161, %r6;
	mul.wide.u32 	%rd115, %r209, 4;
	add.s64 	%rd116, %rd2, %rd115;
	ld.global.f32 	%f134, [%rd116];
	mad.lo.s32 	%r210, %r310, %r163, %r3;
	mul.wide.u32 	%rd117, %r210, 4;
	add.s64 	%rd118, %rd1, %rd117;
	ld.global.f32 	%f135, [%rd118];
	fma.rn.f32 	%f136, %f134, %f135, %f264;
	add.s32 	%r211, %r209, %r161;
	mul.wide.u32 	%rd119, %r211, 4;
	add.s64 	%rd120, %rd2, %rd119;
	ld.global.f32 	%f137, [%rd120];
	add.s32 	%r212, %r210, %r163;
	mul.wide.u32 	%rd121, %r212, 4;
	add.s64 	%rd122, %rd1, %rd121;
	ld.global.f32 	%f138, [%rd122];
	fma.rn.f32 	%f264, %f137, %f138, %f136;
	add.s32 	%r310, %r310, 2;
$L__BB0_36:
	and.b32  	%r213, %r162, 1;
	setp.eq.b32 	%p21, %r213, 1;
	not.pred 	%p22, %p21;
	@%p22 bra 	$L__BB0_49;
	mad.lo.s32 	%r214, %r310, %r161, %r6;
	mul.wide.u32 	%rd123, %r214, 4;
	add.s64 	%rd124, %rd2, %rd123;
	ld.global.f32 	%f139, [%rd124];
	mad.lo.s32 	%r215, %r310, %r163, %r3;
	mul.wide.u32 	%rd125, %r215, 4;
	add.s64 	%rd126, %rd1, %rd125;
	ld.global.f32 	%f140, [%rd126];
	fma.rn.f32 	%f264, %f139, %f140, %f264;
	bra.uni 	$L__BB0_49;
$L__BB0_38:
	and.b32  	%r123, %r162, 7;
	setp.lt.u32 	%p7, %r162, 8;
	mov.f32 	%f264, 0f00000000;
	mov.b32 	%r323, 0;
	@%p7 bra 	$L__BB0_41;
	and.b32  	%r323, %r162, 2147483640;
	neg.s32 	%r321, %r323;
	add.s32 	%r169, %r5, %r161;
	add.s32 	%r320, %r169, %r4;
	shl.b32 	%r127, %r161, 3;
	shl.b32 	%r170, %r161, 1;
	add.s32 	%r319, %r6, %r170;
	mad.lo.s32 	%r318, %r161, 3, %r6;
	shl.b32 	%r171, %r161, 2;
	add.s32 	%r317, %r6, %r171;
	mad.lo.s32 	%r316, %r161, 5, %r6;
	mad.lo.s32 	%r315, %r161, 6, %r6;
	mad.lo.s32 	%r314, %r161, 7, %r6;
	add.s32 	%r312, %r8, 3;
	mov.f32 	%f264, 0f00000000;
	mov.u32 	%r313, %r6;
$L__BB0_40:
	.pragma "nounroll";
	mul.wide.u32 	%rd7, %r313, 4;
	add.s64 	%rd8, %rd2, %rd7;
	ld.global.f32 	%f52, [%rd8];
	add.s32 	%r172, %r312, -3;
	mul.wide.u32 	%rd9, %r172, 4;
	add.s64 	%rd10, %rd1, %rd9;
	ld.global.f32 	%f53, [%rd10];
	fma.rn.f32 	%f54, %f52, %f53, %f264;
	mul.wide.u32 	%rd11, %r320, 4;
	add.s64 	%rd12, %rd2, %rd11;
	ld.global.f32 	%f55, [%rd12];
	add.s32 	%r173, %r312, -2;
	mul.wide.u32 	%rd13, %r173, 4;
	add.s64 	%rd14, %rd1, %rd13;
	ld.global.f32 	%f56, [%rd14];
	fma.rn.f32 	%f57, %f55, %f56, %f54;
	mul.wide.u32 	%rd15, %r319, 4;
	add.s64 	%rd16, %rd2, %rd15;
	ld.global.f32 	%f58, [%rd16];
	add.s32 	%r174, %r312, -1;
	mul.wide.u32 	%rd17, %r174, 4;
	add.s64 	%rd18, %rd1, %rd17;
	ld.global.f32 	%f59, [%rd18];
	fma.rn.f32 	%f60, %f58, %f59, %f57;
	mul.wide.u32 	%rd19, %r318, 4;
	add.s64 	%rd20, %rd2, %rd19;
	ld.global.f32 	%f61, [%rd20];
	add.s32 	%r175, %r312, 4;
	mul.wide.u32 	%rd21, %r312, 4;
	add.s64 	%rd22, %rd1, %rd21;
	ld.global.f32 	%f62, [%rd22];
	fma.rn.f32 	%f63, %f61, %f62, %f60;
	mul.wide.u32 	%rd23, %r317, 4;
	add.s64 	%rd24, %rd2, %rd23;
	ld.global.f32 	%f64, [%rd24];
	add.s32 	%r176, %r312, 1;
	mul.wide.u32 	%rd25, %r176, 4;
	add.s64 	%rd26, %rd1, %rd25;
	ld.global.f32 	%f65, [%rd26];
	fma.rn.f32 	%f66, %f64, %f65, %f63;
	mul.wide.u32 	%rd27, %r316, 4;
	add.s64 	%rd28, %rd2, %rd27;
	ld.global.f32 	%f67, [%rd28];
	add.s32 	%r177, %r312, 2;
	mul.wide.u32 	%rd29, %r177, 4;
	add.s64 	%rd30, %rd1, %rd29;
	ld.global.f32 	%f68, [%rd30];
	fma.rn.f32 	%f69, %f67, %f68, %f66;
	mul.wide.u32 	%rd31, %r315, 4;
	add.s64 	%rd32, %rd2, %rd31;
	ld.global.f32 	%f70, [%rd32];
	add.s32 	%r178, %r312, 3;
	mul.wide.u32 	%rd33, %r178, 4;
	add.s64 	%rd34, %rd1, %rd33;
	ld.global.f32 	%f71, [%rd34];
	fma.rn.f32 	%f72, %f70, %f71, %f69;
	mul.wide.u32 	%rd35, %r314, 4;
	add.s64 	%rd36, %rd2, %rd35;
	ld.global.f32 	%f73, [%rd36];
	mul.wide.u32 	%rd37, %r175, 4;
	add.s64 	%rd38, %rd1, %rd37;
	ld.global.f32 	%f74, [%rd38];
	fma.rn.f32 	%f264, %f73, %f74, %f72;
	add.s32 	%r321, %r321, 8;
	add.s32 	%r320, %r320, %r127;
	add.s32 	%r319, %r319, %r127;
	add.s32 	%r318, %r318, %r127;
	add.s32 	%r317, %r317, %r127;
	add.s32 	%r316, %r316, %r127;
	add.s32 	%r315, %r315, %r127;
	add.s32 	%r314, %r314, %r127;
	add.s32 	%r313, %r313, %r127;
	add.s32 	%r312, %r312, 8;
	setp.ne.s32 	%p8, %r321, 0;
	@%p8 bra 	$L__BB0_40;
$L__BB0_41:
	setp.eq.s32 	%p9, %r123, 0;
	@%p9 bra 	$L__BB0_49;
	and.b32  	%r156, %r162, 3;
	setp.lt.u32 	%p10, %r123, 4;
	@%p10 bra 	$L__BB0_44;
	mad.lo.s32 	%r179, %r323, %r161, %r6;
	mul.wide.u32 	%rd39, %r179, 4;
	add.s64 	%rd40, %rd2, %rd39;
	ld.global.f32 	%f76, [%rd40];
	add.s32 	%r180, %r323, %r8;
	mul.wide.u32 	%rd41, %r180, 4;
	add.s64 	%rd42, %rd1, %rd41;
	ld.global.f32 	%f77, [%rd42];
	fma.rn.f32 	%f78, %f76, %f77, %f264;
	add.s32 	%r181, %r179, %r161;
	mul.wide.u32 	%rd43, %r181, 4;
	add.s64 	%rd44, %rd2, %rd43;
	ld.global.f32 	%f79, [%rd44];
	add.s32 	%r182, %r180, 1;
	mul.wide.u32 	%rd45, %r182, 4;
	add.s64 	%rd46, %rd1, %rd45;
	ld.global.f32 	%f80, [%rd46];
	fma.rn.f32 	%f81, %f79, %f80, %f78;
	add.s32 	%r183, %r181, %r161;
	mul.wide.u32 	%rd47, %r183, 4;
	add.s64 	%rd48, %rd2, %rd47;
	ld.global.f32 	%f82, [%rd48];
	add.s32 	%r184, %r180, 2;
	mul.wide.u32 	%rd49, %r184, 4;
	add.s64 	%rd50, %rd1, %rd49;
	ld.global.f32 	%f83, [%rd50];
	fma.rn.f32 	%f84, %f82, %f83, %f81;
	add.s32 	%r185, %r183, %r161;
	mul.wide.u32 	%rd51, %r185, 4;
	add.s64 	%rd52, %rd2, %rd51;
	ld.global.f32 	%f85, [%rd52];
	add.s32 	%r186, %r180, 3;
	mul.wide.u32 	%rd53, %r186, 4;
	add.s64 	%rd54, %rd1, %rd53;
	ld.global.f32 	%f86, [%rd54];
	fma.rn.f32 	%f264, %f85, %f86, %f84;
	add.s32 	%r323, %r323, 4;
$L__BB0_44:
	setp.eq.s32 	%p11, %r156, 0;
	@%p11 bra 	$L__BB0_49;
	setp.eq.s32 	%p12, %r156, 1;
	@%p12 bra 	$L__BB0_47;
	mad.lo.s32 	%r187, %r323, %r161, %r6;
	mul.wide.u32 	%rd55, %r187, 4;
	add.s64 	%rd56, %rd2, %rd55;
	ld.global.f32 	%f88, [%rd56];
	add.s32 	%r188, %r323, %r8;
	mul.wide.u32 	%rd57, %r188, 4;
	add.s64 	%rd58, %rd1, %rd57;
	ld.global.f32 	%f89, [%rd58];
	fma.rn.f32 	%f90, %f88, %f89, %f264;
	add.s32 	%r189, %r187, %r161;
	mul.wide.u32 	%rd59, %r189, 4;
	add.s64 	%rd60, %rd2, %rd59;
	ld.global.f32 	%f91, [%rd60];
	add.s32 	%r190, %r188, 1;
	mul.wide.u32 	%rd61, %r190, 4;
	add.s64 	%rd62, %rd1, %rd61;
	ld.global.f32 	%f92, [%rd62];
	fma.rn.f32 	%f264, %f91, %f92, %f90;
	add.s32 	%r323, %r323, 2;
$L__BB0_47:
	and.b32  	%r191, %r162, 1;
	setp.eq.b32 	%p13, %r191, 1;
	not.pred 	%p14, %p13;
	@%p14 bra 	$L__BB0_49;
	mad.lo.s32 	%r192, %r323, %r161, %r6;
	mul.wide.u32 	%rd63, %r192, 4;
	add.s64 	%rd64, %rd2, %rd63;
	ld.global.f32 	%f93, [%rd64];
	add.s32 	%r193, %r323, %r8;
	mul.wide.u32 	%rd65, %r193, 4;
	add.s64 	%rd66, %rd1, %rd65;
	ld.global.f32 	%f94, [%rd66];
	fma.rn.f32 	%f264, %f93, %f94, %f264;
$L__BB0_49:
	ld.param.u64 	%rd253, [_Z17gemm_kernel_naivePKfS0_S0_Pfiiibbff_param_2];
	cvta.to.global.u64 	%rd247, %rd253;
	mul.wide.u32 	%rd248, %r3, 4;
	add.s64 	%rd249, %rd247, %rd248;
	ld.global.f32 	%f233, [%rd249];
	mul.f32 	%f234, %f47, %f233;
	fma.rn.f32 	%f235, %f46, %f264, %f234;
	mad.lo.s32 	%r272, %r163, %r6, %r3;
	cvta.to.global.u64 	%rd250, %rd4;
	mul.wide.u32 	%rd251, %r272, 4;
	add.s64 	%rd252, %rd250, %rd251;
	st.global.f32 	[%rd252], %f235;
$L__BB0_50:
	ret;

}
	// .globl	_Z17gemm_kernel_tiledILj16EEvPKfS1_S1_Pfiiibbff
.visible .entry _Z17gemm_kernel_tiledILj16EEvPKfS1_S1_Pfiiibbff(
	.param .u64 .ptr .align 1 _Z17gemm_kernel_tiledILj16EEvPKfS1_S1_Pfiiibbff_param_0,
	.param .u64 .ptr .align 1 _Z17gemm_kernel_tiledILj16EEvPKfS1_S1_Pfiiibbff_param_1,
	.param .u64 .ptr .align 1 _Z17gemm_kernel_tiledILj16EEvPKfS1_S1_Pfiiibbff_param_2,
	.param .u64 .ptr .align 1 _Z17gemm_kernel_tiledILj16EEvPKfS1_S1_Pfiiibbff_param_3,
	.param .u32 _Z17gemm_kernel_tiledILj16EEvPKfS1_S1_Pfiiibbff_param_4,
	.param .u32 _Z17gemm_kernel_tiledILj16EEvPKfS1_S1_Pfiiibbff_param_5,
	.param .u32 _Z17gemm_kernel_tiledILj16EEvPKfS1_S1_Pfiiibbff_param_6,
	.param .u8 _Z17gemm_kernel_tiledILj16EEvPKfS1_S1_Pfiiibbff_param_7,
	.param .u8 _Z17gemm_kernel_tiledILj16EEvPKfS1_S1_Pfiiibbff_param_8,
	.param .f32 _Z17gemm_kernel_tiledILj16EEvPKfS1_S1_Pfiiibbff_param_9,
	.param .f32 _Z17gemm_kernel_tiledILj16EEvPKfS1_S1_Pfiiibbff_param_10
)
{
	.reg .pred 	%p<14>;
	.reg .b16 	%rs<3>;
	.reg .b32 	%r<53>;
	.reg .b32 	%f<70>;
	.reg .b64 	%rd<23>;
	// demoted variable
	.shared .align 4 .b8 _ZZ17gemm_kernel_tiledILj16EEvPKfS1_S1_PfiiibbffE2As[1024];
	// demoted variable
	.shared .align 4 .b8 _ZZ17gemm_kernel_tiledILj16EEvPKfS1_S1_PfiiibbffE2Bs[1024];
	ld.param.u64 	%rd5, [_Z17gemm_kernel_tiledILj16EEvPKfS1_S1_Pfiiibbff_param_0];
	ld.param.u64 	%rd6, [_Z17gemm_kernel_tiledILj16EEvPKfS1_S1_Pfiiibbff_param_1];
	ld.param.u32 	%r33, [_Z17gemm_kernel_tiledILj16EEvPKfS1_S1_Pfiiibbff_param_4];
	ld.param.u32 	%r34, [_Z17gemm_kernel_tiledILj16EEvPKfS1_S1_Pfiiibbff_param_5];
	ld.param.u32 	%r35, [_Z17gemm_kernel_tiledILj16EEvPKfS1_S1_Pfiiibbff_param_6];
	ld.param.s8 	%rs1, [_Z17gemm_kernel_tiledILj16EEvPKfS1_S1_Pfiiibbff_param_7];
	ld.param.s8 	%rs2, [_Z17gemm_kernel_tiledILj16EEvPKfS1_S1_Pfiiibbff_param_8];
	ld.param.f32 	%f10, [_Z17gemm_kernel_tiledILj16EEvPKfS1_S1_Pfiiibbff_param_9];
	ld.param.f32 	%f11, [_Z17gemm_kernel_tiledILj16EEvPKfS1_S1_Pfiiibbff_param_10];
	cvta.to.global.u64 	%rd1, %rd6;
	cvta.to.global.u64 	%rd2, %rd5;
	mov.u32 	%r36, %ctaid.x;
	mov.u32 	%r37, %ctaid.y;
	mov.u32 	%r46, %tid.x;
	mov.u32 	%r49, %tid.y;
	shl.b32 	%r3, %r37, 4;
	add.s32 	%r4, %r3, %r49;
	shl.b32 	%r5, %r36, 4;
	add.s32 	%r6, %r5, %r46;
	add.s32 	%r7, %r34, 15;
	setp.lt.u32 	%p1, %r7, 16;
	mov.f32 	%f69, 0f00000000;
	@%p1 bra 	$L__BB1_11;
	shl.b32 	%r38, %r49, 6;
	mov.u32 	%r39, _ZZ17gemm_kernel_tiledILj16EEvPKfS1_S1_PfiiibbffE2As;
	add.s32 	%r8, %r39, %r38;
	shl.b32 	%r40, %r46, 2;
	add.s32 	%r9, %r8, %r40;
	mov.u32 	%r41, _ZZ17gemm_kernel_tiledILj16EEvPKfS1_S1_PfiiibbffE2Bs;
	add.s32 	%r11, %r41, %r40;
	add.s32 	%r10, %r11, %r38;
	shr.u32 	%r42, %r7, 4;
	neg.s32 	%r52, %r42;
	mad.lo.s32 	%r43, %r49, %r35, %r46;
	add.s32 	%r51, %r43, %r5;
	shl.b32 	%r14, %r35, 4;
	mad.lo.s32 	%r50, %r34, %r6, %r49;
	mad.lo.s32 	%r48, %r34, %r4, %r46;
	mad.lo.s32 	%r44, %r46, %r33, %r49;
	add.s32 	%r47, %r44, %r3;
	shl.b32 	%r18, %r33, 4;
	mov.f32 	%f69, 0f00000000;
$L__BB1_2:
	setp.ge.s32 	%p2, %r4, %r33;
	setp.ge.u32 	%p3, %r46, %r34;
	mov.f32 	%f67, 0f00000000;
	or.pred  	%p4, %p2, %p3;
	@%p4 bra 	$L__BB1_6;
	setp.eq.s16 	%p5, %rs1, 0;
	@%p5 bra 	$L__BB1_5;
	mul.wide.u32 	%rd7, %r47, 4;
	add.s64 	%rd8, %rd2, %rd7;
	ld.global.f32 	%f67, [%rd8];
	bra.uni 	$L__BB1_6;
$L__BB1_5:
	mul.wide.u32 	%rd9, %r48, 4;
	add.s64 	%rd10, %rd2, %rd9;
	ld.global.f32 	%f67, [%rd10];
$L__BB1_6:
	setp.ge.s32 	%p6, %r6, %r35;
	st.shared.f32 	[%r9], %f67;
	setp.ge.u32 	%p7, %r49, %r34;
	mov.f32 	%f68, 0f00000000;
	or.pred  	%p8, %p6, %p7;
	@%p8 bra 	$L__BB1_10;
	setp.eq.s16 	%p9, %rs2, 0;
	@%p9 bra 	$L__BB1_9;
	mul.wide.u32 	%rd11, %r50, 4;
	add.s64 	%rd12, %rd1, %rd11;
	ld.global.f32 	%f68, [%rd12];
	bra.uni 	$L__BB1_10;
$L__BB1_9:
	mul.wide.u32 	%rd13, %r51, 4;
	add.s64 	%rd14, %rd1, %rd13;
	ld.global.f32 	%f68, [%rd14];
$L__BB1_10:
	st.shared.f32 	[%r10], %f68;
	bar.sync 	0;
	ld.shared.f32 	%f16, [%r8];
	ld.shared.f32 	%f17, [%r11];
	fma.rn.f32 	%f18, %f16, %f17, %f69;
	ld.shared.f32 	%f19, [%r8+4];
	ld.shared.f32 	%f20, [%r11+64];
	fma.rn.f32 	%f21, %f19, %f20, %f18;
	ld.shared.f32 	%f22, [%r8+8];
	ld.shared.f32 	%f23, [%r11+128];
	fma.rn.f32 	%f24, %f22, %f23, %f21;
	ld.shared.f32 	%f25, [%r8+12];
	ld.shared.f32 	%f26, [%r11+192];
	fma.rn.f32 	%f27, %f25, %f26, %f24;
	ld.shared.f32 	%f28, [%r8+16];
	ld.shared.f32 	%f29, [%r11+256];
	fma.rn.f32 	%f30, %f28, %f29, %f27;
	ld.shared.f32 	%f31, [%r8+20];
	ld.shared.f32 	%f32, [%r11+320];
	fma.rn.f32 	%f33, %f31, %f32, %f30;
	ld.shared.f32 	%f34, [%r8+24];
	ld.shared.f32 	%f35, [%r11+384];
	fma.rn.f32 	%f36, %f34, %f35, %f33;
	ld.shared.f32 	%f37, [%r8+28];
	ld.shared.f32 	%f38, [%r11+448];
	fma.rn.f32 	%f39, %f37, %f38, %f36;
	ld.shared.f32 	%f40, [%r8+32];
	ld.shared.f32 	%f41, [%r11+512];
	fma.rn.f32 	%f42, %f40, %f41, %f39;
	ld.shared.f32 	%f43, [%r8+36];
	ld.shared.f32 	%f44, [%r11+576];
	fma.rn.f32 	%f45, %f43, %f44, %f42;
	ld.shared.f32 	%f46, [%r8+40];
	ld.shared.f32 	%f47, [%r11+640];
	fma.rn.f32 	%f48, %f46, %f47, %f45;
	ld.shared.f32 	%f49, [%r8+44];
	ld.shared.f32 	%f50, [%r11+704];
	fma.rn.f32 	%f51, %f49, %f50, %f48;
	ld.shared.f32 	%f52, [%r8+48];
	ld.shared.f32 	%f53, [%r11+768];
	fma.rn.f32 	%f54, %f52, %f53, %f51;
	ld.shared.f32 	%f55, [%r8+52];
	ld.shared.f32 	%f56, [%r11+832];
	fma.rn.f32 	%f57, %f55, %f56, %f54;
	ld.shared.f32 	%f58, [%r8+56];
	ld.shared.f32 	%f59, [%r11+896];
	fma.rn.f32 	%f60, %f58, %f59, %f57;
	ld.shared.f32 	%f61, [%r8+60];
	ld.shared.f32 	%f62, [%r11+960];
	fma.rn.f32 	%f69, %f61, %f62, %f60;
	bar.sync 	0;
	add.s32 	%r52, %r52, 1;
	setp.ne.s32 	%p10, %r52, 0;
	add.s32 	%r51, %r51, %r14;
	add.s32 	%r50, %r50, 16;
	add.s32 	%r49, %r49, 16;
	add.s32 	%r48, %r48, 16;
	add.s32 	%r47, %r47, %r18;
	add.s32 	%r46, %r46, 16;
	@%p10 bra 	$L__BB1_2;
$L__BB1_11:
	setp.ge.s32 	%p11, %r4, %r33;
	setp.ge.s32 	%p12, %r6, %r35;
	or.pred  	%p13, %p11, %p12;
	@%p13 bra 	$L__BB1_13;
	ld.param.u64 	%rd22, [_Z17gemm_kernel_tiledILj16EEvPKfS1_S1_Pfiiibbff_param_3];
	ld.param.u64 	%rd21, [_Z17gemm_kernel_tiledILj16EEvPKfS1_S1_Pfiiibbff_param_2];
	cvta.to.global.u64 	%rd15, %rd21;
	mul.wide.s32 	%rd16, %r6, 4;
	add.s64 	%rd17, %rd15, %rd16;
	ld.global.f32 	%f63, [%rd17];
	mul.f32 	%f64, %f11, %f63;
	fma.rn.f32 	%f65, %f10, %f69, %f64;
	mad.lo.s32 	%r45, %r35, %r4, %r6;
	cvta.to.global.u64 	%rd18, %rd22;
	mul.wide.s32 	%rd19, %r45, 4;
	add.s64 	%rd20, %rd18, %rd19;
	st.global.f32 	[%rd20], %f65;
$L__BB1_13:
	ret;

}
	// .globl	_Z20gemm_kernel_tiled_1DILj16EEvPKfS1_S1_Pfiiibbff
.visible .entry _Z20gemm_kernel_tiled_1DILj16EEvPKfS1_S1_Pfiiibbff(
	.param .u64 .ptr .align 1 _Z20gemm_kernel_tiled_1DILj16EEvPKfS1_S1_Pfiiibbff_param_0,
	.param .u64 .ptr .align 1 _Z20gemm_kernel_tiled_1DILj16EEvPKfS1_S1_Pfiiibbff_param_1,
	.param .u64 .ptr .align 1 _Z20gemm_kernel_tiled_1DILj16EEvPKfS1_S1_Pfiiibbff_param_2,
	.param .u64 .ptr .align 1 _Z20gemm_kernel_tiled_1DILj16EEvPKfS1_S1_Pfiiibbff_param_3,
	.param .u32 _Z20gemm_kernel_tiled_1DILj16EEvPKfS1_S1_Pfiiibbff_param_4,
	.param .u32 _Z20gemm_kernel_tiled_1DILj16EEvPKfS1_S1_Pfiiibbff_param_5,
	.param .u32 _Z20gemm_kernel_tiled_1DILj16EEvPKfS1_S1_Pfiiibbff_param_6,
	.param .u8 _Z20gemm_kernel_tiled_1DILj16EEvPKfS1_S1_Pfiiibbff_param_7,
	.param .u8 _Z20gemm_kernel_tiled_1DILj16EEvPKfS1_S1_Pfiiibbff_param_8,
	.param .f32 _Z20gemm_kernel_tiled_1DILj16EEvPKfS1_S1_Pfiiibbff_param_9,
	.param .f32 _Z20gemm_kernel_tiled_1DILj16EEvPKfS1_S1_Pfiiibbff_param_10
)
{
	.reg .pred 	%p<14>;
	.reg .b16 	%rs<3>;
	.reg .b32 	%r<54>;
	.reg .b32 	%f<70>;
	.reg .b64 	%rd<23>;
	// demoted variable
	.shared .align 4 .b8 _ZZ20gemm_kernel_tiled_1DILj16EEvPKfS1_S1_PfiiibbffE2As[1024];
	// demoted variable
	.shared .align 4 .b8 _ZZ20gemm_kernel_tiled_1DILj16EEvPKfS1_S1_PfiiibbffE2Bs[1024];
	ld.param.u64 	%rd5, [_Z20gemm_kernel_tiled_1DILj16EEvPKfS1_S1_Pfiiibbff_param_0];
	ld.param.u64 	%rd6, [_Z20gemm_kernel_tiled_1DILj16EEvPKfS1_S1_Pfiiibbff_param_1];
	ld.param.u32 	%r33, [_Z20gemm_kernel_tiled_1DILj16EEvPKfS1_S1_Pfiiibbff_param_4];
	ld.param.u32 	%r34, [_Z20gemm_kernel_tiled_1DILj16EEvPKfS1_S1_Pfiiibbff_param_5];
	ld.param.u32 	%r35, [_Z20gemm_kernel_tiled_1DILj16EEvPKfS1_S1_Pfiiibbff_param_6];
	ld.param.s8 	%rs1, [_Z20gemm_kernel_tiled_1DILj16EEvPKfS1_S1_Pfiiibbff_param_7];
	ld.param.s8 	%rs2, [_Z20gemm_kernel_tiled_1DILj16EEvPKfS1_S1_Pfiiibbff_param_8];
	ld.param.f32 	%f10, [_Z20gemm_kernel_tiled_1DILj16EEvPKfS1_S1_Pfiiibbff_param_9];
	ld.param.f32 	%f11, [_Z20gemm_kernel_tiled_1DILj16EEvPKfS1_S1_Pfiiibbff_param_10];
	cvta.to.global.u64 	%rd1, %rd6;
	cvta.to.global.u64 	%rd2, %rd5;
	mov.u32 	%r36, %ctaid.x;
	mov.u32 	%r37, %ctaid.y;
	mov.u32 	%r38, %tid.x;
	and.b32  	%r47, %r38, 15;
	shr.u32 	%r50, %r38, 4;
	shl.b32 	%r3, %r37, 4;
	add.s32 	%r4, %r3, %r50;
	shl.b32 	%r5, %r36, 4;
	or.b32  	%r6, %r5, %r47;
	add.s32 	%r7, %r34, 15;
	setp.lt.u32 	%p1, %r7, 16;
	mov.f32 	%f69, 0f00000000;
	@%p1 bra 	$L__BB2_11;
	shl.b32 	%r39, %r50, 6;
	mov.u32 	%r40, _ZZ20gemm_kernel_tiled_1DILj16EEvPKfS1_S1_PfiiibbffE2As;
	add.s32 	%r8, %r40, %r39;
	shl.b32 	%r41, %r47, 2;
	add.s32 	%r9, %r8, %r41;
	mov.u32 	%r42, _ZZ20gemm_kernel_tiled_1DILj16EEvPKfS1_S1_PfiiibbffE2Bs;
	add.s32 	%r11, %r42, %r41;
	add.s32 	%r10, %r11, %r39;
	shr.u32 	%r43, %r7, 4;
	neg.s32 	%r53, %r43;
	mad.lo.s32 	%r44, %r35, %r50, %r5;
	add.s32 	%r52, %r44, %r47;
	shl.b32 	%r14, %r35, 4;
	mad.lo.s32 	%r51, %r34, %r6, %r50;
	mad.lo.s32 	%r49, %r34, %r4, %r47;
	mad.lo.s32 	%r45, %r33, %r47, %r50;
	add.s32 	%r48, %r45, %r3;
	shl.b32 	%r18, %r33, 4;
	mov.f32 	%f69, 0f00000000;
$L__BB2_2:
	setp.ge.s32 	%p2, %r4, %r33;
	setp.ge.u32 	%p3, %r47, %r34;
	mov.f32 	%f67, 0f00000000;
	or.pred  	%p4, %p2, %p3;
	@%p4 bra 	$L__BB2_6;
	setp.eq.s16 	%p5, %rs1, 0;
	@%p5 bra 	$L__BB2_5;
	mul.wide.u32 	%rd7, %r48, 4;
	add.s64 	%rd8, %rd2, %rd7;
	ld.global.f32 	%f67, [%rd8];
	bra.uni 	$L__BB2_6;
$L__BB2_5:
	mul.wide.u32 	%rd9, %r49, 4;
	add.s64 	%rd10, %rd2, %rd9;
	ld.global.f32 	%f67, [%rd10];
$L__BB2_6:
	setp.ge.s32 	%p6, %r6, %r35;
	st.shared.f32 	[%r9], %f67;
	setp.ge.u32 	%p7, %r50, %r34;
	mov.f32 	%f68, 0f00000000;
	or.pred  	%p8, %p7, %p6;
	@%p8 bra 	$L__BB2_10;
	setp.eq.s16 	%p9, %rs2, 0;
	@%p9 bra 	$L__BB2_9;
	mul.wide.u32 	%rd11, %r51, 4;
	add.s64 	%rd12, %rd1, %rd11;
	ld.global.f32 	%f68, [%rd12];
	bra.uni 	$L__BB2_10;
$L__BB2_9:
	mul.wide.u32 	%rd13, %r52, 4;
	add.s64 	%rd14, %rd1, %rd13;
	ld.global.f32 	%f68, [%rd14];
$L__BB2_10:
	st.shared.f32 	[%r10], %f68;
	bar.sync 	0;
	ld.shared.f32 	%f16, [%r8];
	ld.shared.f32 	%f17, [%r11];
	fma.rn.f32 	%f18, %f16, %f17, %f69;
	ld.shared.f32 	%f19, [%r8+4];
	ld.shared.f32 	%f20, [%r11+64];
	fma.rn.f32 	%f21, %f19, %f20, %f18;
	ld.shared.f32 	%f22, [%r8+8];
	ld.shared.f32 	%f23, [%r11+128];
	fma.rn.f32 	%f24, %f22, %f23, %f21;
	ld.shared.f32 	%f25, [%r8+12];
	ld.shared.f32 	%f26, [%r11+192];
	fma.rn.f32 	%f27, %f25, %f26, %f24;
	ld.shared.f32 	%f28, [%r8+16];
	ld.shared.f32 	%f29, [%r11+256];
	fma.rn.f32 	%f30, %f28, %f29, %f27;
	ld.shared.f32 	%f31, [%r8+20];
	ld.shared.f32 	%f32, [%r11+320];
	fma.rn.f32 	%f33, %f31, %f32, %f30;
	ld.shared.f32 	%f34, [%r8+24];
	ld.shared.f32 	%f35, [%r11+384];
	fma.rn.f32 	%f36, %f34, %f35, %f33;
	ld.shared.f32 	%f37, [%r8+28];
	ld.shared.f32 	%f38, [%r11+448];
	fma.rn.f32 	%f39, %f37, %f38, %f36;
	ld.shared.f32 	%f40, [%r8+32];
	ld.shared.f32 	%f41, [%r11+512];
	fma.rn.f32 	%f42, %f40, %f41, %f39;
	ld.shared.f32 	%f43, [%r8+36];
	ld.shared.f32 	%f44, [%r11+576];
	fma.rn.f32 	%f45, %f43, %f44, %f42;
	ld.shared.f32 	%f46, [%r8+40];
	ld.shared.f32 	%f47, [%r11+640];
	fma.rn.f32 	%f48, %f46, %f47, %f45;
	ld.shared.f32 	%f49, [%r8+44];
	ld.shared.f32 	%f50, [%r11+704];
	fma.rn.f32 	%f51, %f49, %f50, %f48;
	ld.shared.f32 	%f52, [%r8+48];
	ld.shared.f32 	%f53, [%r11+768];
	fma.rn.f32 	%f54, %f52, %f53, %f51;
	ld.shared.f32 	%f55, [%r8+52];
	ld.shared.f32 	%f56, [%r11+832];
	fma.rn.f32 	%f57, %f55, %f56, %f54;
	ld.shared.f32 	%f58, [%r8+56];
	ld.shared.f32 	%f59, [%r11+896];
	fma.rn.f32 	%f60, %f58, %f59, %f57;
	ld.shared.f32 	%f61, [%r8+60];
	ld.shared.f32 	%f62, [%r11+960];
	fma.rn.f32 	%f69, %f61, %f62, %f60;
	bar.sync 	0;
	add.s32 	%r53, %r53, 1;
	setp.ne.s32 	%p10, %r53, 0;
	add.s32 	%r52, %r52, %r14;
	add.s32 	%r51, %r51, 16;
	add.s32 	%r50, %r50, 16;
	add.s32 	%r49, %r49, 16;
	add.s32 	%r48, %r48, %r18;
	add.s32 	%r47, %r47, 16;
	@%p10 bra 	$L__BB2_2;
$L__BB2_11:
	setp.ge.s32 	%p11, %r4, %r33;
	setp.ge.s32 	%p12, %r6, %r35;
	or.pred  	%p13, %p11, %p12;
	@%p13 bra 	$L__BB2_13;
	ld.param.u64 	%rd22, [_Z20gemm_kernel_tiled_1DILj16EEvPKfS1_S1_Pfiiibbff_param_3];
	ld.param.u64 	%rd21, [_Z20gemm_kernel_tiled_1DILj16EEvPKfS1_S1_Pfiiibbff_param_2];
	cvta.to.global.u64 	%rd15, %rd21;
	mul.wide.s32 	%rd16, %r6, 4;
	add.s64 	%rd17, %rd15, %rd16;
	ld.global.f32 	%f63, [%rd17];
	mul.f32 	%f64, %f11, %f63;
	fma.rn.f32 	%f65, %f10, %f69, %f64;
	mad.lo.s32 	%r46, %r35, %r4, %r6;
	cvta.to.global.u64 	%rd18, %rd22;
	mul.wide.s32 	%rd19, %r46, 4;
	add.s64 	%rd20, %rd18, %rd19;
	st.global.f32 	[%rd20], %f65;
$L__BB2_13:
	ret;

}
	// .globl	_Z32gemm_kernel_tiled_1D_blocktilingILi64ELi8ELi64ELi8EEvPKfS1_S1_Pfiiibbff
.visible .entry _Z32gemm_kernel_tiled_1D_blocktilingILi64ELi8ELi64ELi8EEvPKfS1_S1_Pfiiibbff(
	.param .u64 .ptr .align 1 _Z32gemm_kernel_tiled_1D_blocktilingILi64ELi8ELi64ELi8EEvPKfS1_S1_Pfiiibbff_param_0,
	.param .u64 .ptr .align 1 _Z32gemm_kernel_tiled_1D_blocktilingILi64ELi8ELi64ELi8EEvPKfS1_S1_Pfiiibbff_param_1,
	.param .u64 .ptr .align 1 _Z32gemm_kernel_tiled_1D_blocktilingILi64ELi8ELi64ELi8EEvPKfS1_S1_Pfiiibbff_param_2,
	.param .u64 .ptr .align 1 _Z32gemm_kernel_tiled_1D_blocktilingILi64ELi8ELi64ELi8EEvPKfS1_S1_Pfiiibbff_param_3,
	.param .u32 _Z32gemm_kernel_tiled_1D_blocktilingILi64ELi8ELi64ELi8EEvPKfS1_S1_Pfiiibbff_param_4,
	.param .u32 _Z32gemm_kernel_tiled_1D_blocktilingILi64ELi8ELi64ELi8EEvPKfS1_S1_Pfiiibbff_param_5,
	.param .u32 _Z32gemm_kernel_tiled_1D_blocktilingILi64ELi8ELi64ELi8EEvPKfS1_S1_Pfiiibbff_param_6,
	.param .u8 _Z32gemm_kernel_tiled_1D_blocktilingILi64ELi8ELi64ELi8EEvPKfS1_S1_Pfiiibbff_param_7,
	.param .u8 _Z32gemm_kernel_tiled_1D_blocktilingILi64ELi8ELi64ELi8EEvPKfS1_S1_Pfiiibbff_param_8,
	.param .f32 _Z32gemm_kernel_tiled_1D_blocktilingILi64ELi8ELi64ELi8EEvPKfS1_S1_Pfiiibbff_param_9,
	.param .f32 _Z32gemm_kernel_tiled_1D_blocktilingILi64ELi8ELi64ELi8EEvPKfS1_S1_Pfiiibbff_param_10
)
{
	.reg .pred 	%p<35>;
	.reg .b16 	%rs<3>;
	.reg .b32 	%r<64>;
	.reg .b32 	%f<207>;
	.reg .b64 	%rd<36>;
	// demoted variable
	.shared .align 4 .b8 _ZZ32gemm_kernel_tiled_1D_blocktilingILi64ELi8ELi64ELi8EEvPKfS1_S1_PfiiibbffE2As[2048];
	// demoted variable
	.shared .align 4 .b8 _ZZ32gemm_kernel_tiled_1D_blocktilingILi64ELi8ELi64ELi8EEvPKfS1_S1_PfiiibbffE2Bs[2048];
	ld.param.u64 	%rd6, [_Z32gemm_kernel_tiled_1D_blocktilingILi64ELi8ELi64ELi8EEvPKfS1_S1_Pfiiibbff_param_0];
	ld.param.u64 	%rd7, [_Z32gemm_kernel_tiled_1D_blocktilingILi64ELi8ELi64ELi8EEvPKfS1_S1_Pfiiibbff_param_1];
	ld.param.u64 	%rd8, [_Z32gemm_kernel_tiled_1D_blocktilingILi64ELi8ELi64ELi8EEvPKfS1_S1_Pfiiibbff_param_3];
	ld.param.u32 	%r25, [_Z32gemm_kernel_tiled_1D_blocktilingILi64ELi8ELi64ELi8EEvPKfS1_S1_Pfiiibbff_param_4];
	ld.param.u32 	%r26, [_Z32gemm_kernel_tiled_1D_blocktilingILi64ELi8ELi64ELi8EEvPKfS1_S1_Pfiiibbff_param_5];
	ld.param.u32 	%r27, [_Z32gemm_kernel_tiled_1D_blocktilingILi64ELi8ELi64ELi8EEvPKfS1_S1_Pfiiibbff_param_6];
	ld.param.s8 	%rs1, [_Z32gemm_kernel_tiled_1D_blocktilingILi64ELi8ELi64ELi8EEvPKfS1_S1_Pfiiibbff_param_7];
	ld.param.s8 	%rs2, [_Z32gemm_kernel_tiled_1D_blocktilingILi64ELi8ELi64ELi8EEvPKfS1_S1_Pfiiibbff_param_8];
	ld.param.f32 	%f31, [_Z32gemm_kernel_tiled_1D_blocktilingILi64ELi8ELi64ELi8EEvPKfS1_S1_Pfiiibbff_param_9];
	ld.param.f32 	%f32, [_Z32gemm_kernel_tiled_1D_blocktilingILi64ELi8ELi64ELi8EEvPKfS1_S1_Pfiiibbff_param_10];
	cvta.to.global.u64 	%rd1, %rd7;
	cvta.to.global.u64 	%rd2, %rd6;
	cvta.to.global.u64 	%rd3, %rd8;
	mov.u32 	%r28, %tid.x;
	and.b32  	%r1, %r28, 63;
	shr.u32 	%r2, %r28, 6;
	add.s32 	%r29, %r26, 14;
	setp.lt.u32 	%p1, %r29, 15;
	mov.f32 	%f197, 0f00000000;
	mov.f32 	%f198, %f197;
	mov.f32 	%f199, %f197;
	mov.f32 	%f200, %f197;
	mov.f32 	%f201, %f197;
	mov.f32 	%f202, %f197;
	mov.f32 	%f203, %f197;
	mov.f32 	%f204, %f197;
	@%p1 bra 	$L__BB3_11;
	add.s32 	%r30, %r26, 7;
	shr.s32 	%r31, %r30, 31;
	shr.u32 	%r32, %r31, 29;
	add.s32 	%r33, %r30, %r32;
	shr.s32 	%r34, %r33, 3;
	mov.u32 	%r35, %ctaid.y;
	mov.u32 	%r36, %ctaid.x;
	shl.b32 	%r37, %r35, 3;
	add.s32 	%r3, %r37, %r1;
	shl.b32 	%r38, %r36, 6;
	or.b32  	%r4, %r38, %r1;
	max.u32 	%r39, %r34, 1;
	neg.s32 	%r63, %r39;
	mad.lo.s32 	%r62, %r27, %r2, %r4;
	shl.b32 	%r7, %r27, 3;
	mad.lo.s32 	%r61, %r26, %r3, %r2;
	mov.f32 	%f197, 0f00000000;
	mov.u32 	%r60, %r2;
$L__BB3_2:
	setp.ge.s32 	%p2, %r3, %r25;
	setp.ge.s32 	%p3, %r60, %r26;
	mov.f32 	%f205, 0f00000000;
	or.pred  	%p4, %p2, %p3;
	@%p4 bra 	$L__BB3_6;
	setp.eq.s16 	%p5, %rs1, 0;
	@%p5 bra 	$L__BB3_5;
	mul.wide.s32 	%rd9, %r61, 4;
	add.s64 	%rd10, %rd2, %rd9;
	ld.global.f32 	%f205, [%rd10];
	bra.uni 	$L__BB3_6;
$L__BB3_5:
	mul.wide.s32 	%rd11, %r61, 4;
	add.s64 	%rd12, %rd2, %rd11;
	ld.global.f32 	%f205, [%rd12];
$L__BB3_6:
	setp.ge.s32 	%p7, %r4, %r27;
	shl.b32 	%r40, %r1, 5;
	mov.u32 	%r41, _ZZ32gemm_kernel_tiled_1D_blocktilingILi64ELi8ELi64ELi8EEvPKfS1_S1_PfiiibbffE2As;
	add.s32 	%r42, %r41, %r40;
	shl.b32 	%r43, %r2, 2;
	add.s32 	%r44, %r42, %r43;
	st.shared.f32 	[%r44], %f205;
	mov.f32 	%f206, 0f00000000;
	or.pred  	%p8, %p3, %p7;
	@%p8 bra 	$L__BB3_10;
	setp.eq.s16 	%p9, %rs2, 0;
	@%p9 bra 	$L__BB3_9;
	mul.wide.s32 	%rd13, %r62, 4;
	add.s64 	%rd14, %rd1, %rd13;
	ld.global.f32 	%f206, [%rd14];
	bra.uni 	$L__BB3_10;
$L__BB3_9:
	mul.wide.s32 	%rd15, %r62, 4;
	add.s64 	%rd16, %rd1, %rd15;
	ld.global.f32 	%f206, [%rd16];
$L__BB3_10:
	shl.b32 	%r45, %r2, 8;
	mov.u32 	%r46, _ZZ32gemm_kernel_tiled_1D_blocktilingILi64ELi8ELi64ELi8EEvPKfS1_S1_PfiiibbffE2Bs;
	shl.b32 	%r47, %r1, 2;
	add.s32 	%r48, %r46, %r47;
	add.s32 	%r49, %r48, %r45;
	st.shared.f32 	[%r49], %f206;
	bar.sync 	0;
	mov.u32 	%r50, _ZZ32gemm_kernel_tiled_1D_blocktilingILi64ELi8ELi64ELi8EEvPKfS1_S1_PfiiibbffE2As;
	add.s32 	%r51, %r50, %r45;
	ld.shared.f32 	%f37, [%r51];
	ld.shared.f32 	%f38, [%r48];
	fma.rn.f32 	%f39, %f37, %f38, %f204;
	ld.shared.f32 	%f40, [%r51+4];
	ld.shared.f32 	%f41, [%r48+256];
	fma.rn.f32 	%f42, %f40, %f41, %f39;
	ld.shared.f32 	%f43, [%r51+8];
	ld.shared.f32 	%f44, [%r48+512];
	fma.rn.f32 	%f45, %f43, %f44, %f42;
	ld.shared.f32 	%f46, [%r51+12];
	ld.shared.f32 	%f47, [%r48+768];
	fma.rn.f32 	%f48, %f46, %f47, %f45;
	ld.shared.f32 	%f49, [%r51+16];
	ld.shared.f32 	%f50, [%r48+1024];
	fma.rn.f32 	%f51, %f49, %f50, %f48;
	ld.shared.f32 	%f52, [%r51+20];
	ld.shared.f32 	%f53, [%r48+1280];
	fma.rn.f32 	%f54, %f52, %f53, %f51;
	ld.shared.f32 	%f55, [%r51+24];
	ld.shared.f32 	%f56, [%r48+1536];
	fma.rn.f32 	%f57, %f55, %f56, %f54;
	ld.shared.f32 	%f58, [%r51+28];
	ld.shared.f32 	%f59, [%r48+1792];
	fma.rn.f32 	%f204, %f58, %f59, %f57;
	ld.shared.f32 	%f60, [%r51+32];
	fma.rn.f32 	%f61, %f60, %f38, %f203;
	ld.shared.f32 	%f62, [%r51+36];
	fma.rn.f32 	%f63, %f62, %f41, %f61;
	ld.shared.f32 	%f64, [%r51+40];
	fma.rn.f32 	%f65, %f64, %f44, %f63;
	ld.shared.f32 	%f66, [%r51+44];
	fma.rn.f32 	%f67, %f66, %f47, %f65;
	ld.shared.f32 	%f68, [%r51+48];
	fma.rn.f32 	%f69, %f68, %f50, %f67;
	ld.shared.f32 	%f70, [%r51+52];
	fma.rn.f32 	%f71, %f70, %f53, %f69;
	ld.shared.f32 	%f72, [%r51+56];
	fma.rn.f32 	%f73, %f72, %f56, %f71;
	ld.shared.f32 	%f74, [%r51+60];
	fma.rn.f32 	%f203, %f74, %f59, %f73;
	ld.shared.f32 	%f75, [%r51+64];
	fma.rn.f32 	%f76, %f75, %f38, %f202;
	ld.shared.f32 	%f77, [%r51+68];
	fma.rn.f32 	%f78, %f77, %f41, %f76;
	ld.shared.f32 	%f79, [%r51+72];
	fma.rn.f32 	%f80, %f79, %f44, %f78;
	ld.shared.f32 	%f81, [%r51+76];
	fma.rn.f32 	%f82, %f81, %f47, %f80;
	ld.shared.f32 	%f83, [%r51+80];
	fma.rn.f32 	%f84, %f83, %f50, %f82;
	ld.shared.f32 	%f85, [%r51+84];
	fma.rn.f32 	%f86, %f85, %f53, %f84;
	ld.shared.f32 	%f87, [%r51+88];
	fma.rn.f32 	%f88, %f87, %f56, %f86;
	ld.shared.f32 	%f89, [%r51+92];
	fma.rn.f32 	%f202, %f89, %f59, %f88;
	ld.shared.f32 	%f90, [%r51+96];
	fma.rn.f32 	%f91, %f90, %f38, %f201;
	ld.shared.f32 	%f92, [%r51+100];
	fma.rn.f32 	%f93, %f92, %f41, %f91;
	ld.shared.f32 	%f94, [%r51+104];
	fma.rn.f32 	%f95, %f94, %f44, %f93;
	ld.shared.f32 	%f96, [%r51+108];
	fma.rn.f32 	%f97, %f96, %f47, %f95;
	ld.shared.f32 	%f98, [%r51+112];
	fma.rn.f32 	%f99, %f98, %f50, %f97;
	ld.shared.f32 	%f100, [%r51+116];
	fma.rn.f32 	%f101, %f100, %f53, %f99;
	ld.shared.f32 	%f102, [%r51+120];
	fma.rn.f32 	%f103, %f102, %f56, %f101;
	ld.shared.f32 	%f104, [%r51+124];
	fma.rn.f32 	%f201, %f104, %f59, %f103;
	ld.shared.f32 	%f105, [%r51+128];
	fma.rn.f32 	%f106, %f105, %f38, %f200;
	ld.shared.f32 	%f107, [%r51+132];
	fma.rn.f32 	%f108, %f107, %f41, %f106;
	ld.shared.f32 	%f109, [%r51+136];
	fma.rn.f32 	%f110, %f109, %f44, %f108;
	ld.shared.f32 	%f111, [%r51+140];
	fma.rn.f32 	%f112, %f111, %f47, %f110;
	ld.shared.f32 	%f113, [%r51+144];
	fma.rn.f32 	%f114, %f113, %f50, %f112;
	ld.shared.f32 	%f115, [%r51+148];
	fma.rn.f32 	%f116, %f115, %f53, %f114;
	ld.shared.f32 	%f117, [%r51+152];
	fma.rn.f32 	%f118, %f117, %f56, %f116;
	ld.shared.f32 	%f119, [%r51+156];
	fma.rn.f32 	%f200, %f119, %f59, %f118;
	ld.shared.f32 	%f120, [%r51+160];
	fma.rn.f32 	%f121, %f120, %f38, %f199;
	ld.shared.f32 	%f122, [%r51+164];
	fma.rn.f32 	%f123, %f122, %f41, %f121;
	ld.shared.f32 	%f124, [%r51+168];
	fma.rn.f32 	%f125, %f124, %f44, %f123;
	ld.shared.f32 	%f126, [%r51+172];
	fma.rn.f32 	%f127, %f126, %f47, %f125;
	ld.shared.f32 	%f128, [%r51+176];
	fma.rn.f32 	%f129, %f128, %f50, %f127;
	ld.shared.f32 	%f130, [%r51+180];
	fma.rn.f32 	%f131, %f130, %f53, %f129;
	ld.shared.f32 	%f132, [%r51+184];
	fma.rn.f32 	%f133, %f132, %f56, %f131;
	ld.shared.f32 	%f134, [%r51+188];
	fma.rn.f32 	%f199, %f134, %f59, %f133;
	ld.shared.f32 	%f135, [%r51+192];
	fma.rn.f32 	%f136, %f135, %f38, %f198;
	ld.shared.f32 	%f137, [%r51+196];
	fma.rn.f32 	%f138, %f137, %f41, %f136;
	ld.shared.f32 	%f139, [%r51+200];
	fma.rn.f32 	%f140, %f139, %f44, %f138;
	ld.shared.f32 	%f141, [%r51+204];
	fma.rn.f32 	%f142, %f141, %f47, %f140;
	ld.shared.f32 	%f143, [%r51+208];
	fma.rn.f32 	%f144, %f143, %f50, %f142;
	ld.shared.f32 	%f145, [%r51+212];
	fma.rn.f32 	%f146, %f145, %f53, %f144;
	ld.shared.f32 	%f147, [%r51+216];
	fma.rn.f32 	%f148, %f147, %f56, %f146;
	ld.shared.f32 	%f149, [%r51+220];
	fma.rn.f32 	%f198, %f149, %f59, %f148;
	ld.shared.f32 	%f150, [%r51+224];
	fma.rn.f32 	%f151, %f150, %f38, %f197;
	ld.shared.f32 	%f152, [%r51+228];
	fma.rn.f32 	%f153, %f152, %f41, %f151;
	ld.shared.f32 	%f154, [%r51+232];
	fma.rn.f32 	%f155, %f154, %f44, %f153;
	ld.shared.f32 	%f156, [%r51+236];
	fma.rn.f32 	%f157, %f156, %f47, %f155;
	ld.shared.f32 	%f158, [%r51+240];
	fma.rn.f32 	%f159, %f158, %f50, %f157;
	ld.shared.f32 	%f160, [%r51+244];
	fma.rn.f32 	%f161, %f160, %f53, %f159;
	ld.shared.f32 	%f162, [%r51+248];
	fma.rn.f32 	%f163, %f162, %f56, %f161;
	ld.shared.f32 	%f164, [%r51+252];
	fma.rn.f32 	%f197, %f164, %f59, %f163;
	bar.sync 	0;
	add.s32 	%r63, %r63, 1;
	setp.eq.s32 	%p10, %r63, 0;
	add.s32 	%r62, %r62, %r7;
	add.s32 	%r61, %r61, 8;
	add.s32 	%r60, %r60, 8;
	@%p10 bra 	$L__BB3_11;
	bra.uni 	$L__BB3_2;
$L__BB3_11:
	ld.param.u64 	%rd35, [_Z32gemm_kernel_tiled_1D_blocktilingILi64ELi8ELi64ELi8EEvPKfS1_S1_Pfiiibbff_param_2];
	shl.b32 	%r9, %r2, 3;
	setp.lt.u32 	%p11, %r1, %r27;
	cvta.to.global.u64 	%rd17, %rd35;
	mul.wide.u32 	%rd18, %r1, 4;
	add.s64 	%rd4, %rd17, %rd18;
	setp.lt.u32 	%p12, %r9, %r25;
	and.pred  	%p13, %p11, %p12;
	@%p13 bra 	$L__BB3_12;
	bra.uni 	$L__BB3_13;
$L__BB3_12:
	ld.global.f32 	%f165, [%rd4];
	mul.f32 	%f166, %f32, %f165;
	fma.rn.f32 	%f167, %f31, %f204, %f166;
	mad.lo.s32 	%r52, %r9, %r27, %r1;
	mul.wide.u32 	%rd19, %r52, 4;
	add.s64 	%rd20, %rd3, %rd19;
	st.global.f32 	[%rd20], %f167;
$L__BB3_13:
	setp.ge.u32 	%p14, %r1, %r27;
	add.s32 	%r18, %r9, 1;
	setp.ge.u32 	%p15, %r18, %r25;
	or.pred  	%p16, %p14, %p15;
	@%p16 bra 	$L__BB3_15;
	ld.global.f32 	%f168, [%rd4];
	mul.f32 	%f169, %f32, %f168;
	fma.rn.f32 	%f170, %f31, %f203, %f169;
	mad.lo.s32 	%r53, %r18, %r27, %r1;
	mul.wide.u32 	%rd21, %r53, 4;
	add.s64 	%rd22, %rd3, %rd21;
	st.global.f32 	[%rd22], %f170;
$L__BB3_15:
	setp.ge.u32 	%p17, %r1, %r27;
	add.s32 	%r19, %r9, 2;
	setp.ge.u32 	%p18, %r19, %r25;
	or.pred  	%p19, %p17, %p18;
	@%p19 bra 	$L__BB3_17;
	ld.global.f32 	%f171, [%rd4];
	mul.f32 	%f172, %f32, %f171;
	fma.rn.f32 	%f173, %f31, %f202, %f172;
	mad.lo.s32 	%r54, %r19, %r27, %r1;
	mul.wide.u32 	%rd23, %r54, 4;
	add.s64 	%rd24, %rd3, %rd23;
	st.global.f32 	[%rd24], %f173;
$L__BB3_17:
	setp.ge.u32 	%p20, %r1, %r27;
	add.s32 	%r20, %r9, 3;
	setp.ge.u32 	%p21, %r20, %r25;
	or.pred  	%p22, %p20, %p21;
	@%p22 bra 	$L__BB3_19;
	ld.global.f32 	%f174, [%rd4];
	mul.f32 	%f175, %f32, %f174;
	fma.rn.f32 	%f176, %f31, %f201, %f175;
	mad.lo.s32 	%r55, %r20, %r27, %r1;
	mul.wide.u32 	%rd25, %r55, 4;
	add.s64 	%rd26, %rd3, %rd25;
	st.global.f32 	[%rd26], %f176;
$L__BB3_19:
	setp.ge.u32 	%p23, %r1, %r27;
	add.s32 	%r21, %r9, 4;
	setp.ge.u32 	%p24, %r21, %r25;
	or.pred  	%p25, %p23, %p24;
	@%p25 bra 	$L__BB3_21;
	ld.global.f32 	%f177, [%rd4];
	mul.f32 	%f178, %f32, %f177;
	fma.rn.f32 	%f179, %f31, %f200, %f178;
	mad.lo.s32 	%r56, %r21, %r27, %r1;
	mul.wide.u32 	%rd27, %r56, 4;
	add.s64 	%rd28, %rd3, %rd27;
	st.global.f32 	[%rd28], %f179;
$L__BB3_21:
	setp.ge.u32 	%p26, %r1, %r27;
	add.s32 	%r22, %r9, 5;
	setp.ge.u32 	%p27, %r22, %r25;
	or.pred  	%p28, %p26, %p27;
	@%p28 bra 	$L__BB3_23;
	ld.global.f32 	%f180, [%rd4];
	mul.f32 	%f181, %f32, %f180;
	fma.rn.f32 	%f182, %f31, %f199, %f181;
	mad.lo.s32 	%r57, %r22, %r27, %r1;
	mul.wide.u32 	%rd29, %r57, 4;
	add.s64 	%rd30, %rd3, %rd29;
	st.global.f32 	[%rd30], %f182;
$L__BB3_23:
	setp.ge.u32 	%p29, %r1, %r27;
	add.s32 	%r23, %r9, 6;
	setp.ge.u32 	%p30, %r23, %r25;
	or.pred  	%p31, %p29, %p30;
	@%p31 bra 	$L__BB3_25;
	ld.global.f32 	%f183, [%rd4];
	mul.f32 	%f184, %f32, %f183;
	fma.rn.f32 	%f185, %f31, %f198, %f184;
	mad.lo.s32 	%r58, %r23, %r27, %r1;
	mul.wide.u32 	%rd31, %r58, 4;
	add.s64 	%rd32, %rd3, %rd31;
	st.global.f32 	[%rd32], %f185;
$L__BB3_25:
	setp.ge.u32 	%p32, %r1, %r27;
	add.s32 	%r24, %r9, 7;
	setp.ge.u32 	%p33, %r24, %r25;
	or.pred  	%p34, %p32, %p33;
	@%p34 bra 	$L__BB3_27;
	ld.global.f32 	%f186, [%rd4];
	mul.f32 	%f187, %f32, %f186;
	fma.rn.f32 	%f188, %f31, %f197, %f187;
	mad.lo.s32 	%r59, %r24, %r27, %r1;
	mul.wide.u32 	%rd33, %r59, 4;
	add.s64 	%rd34, %rd3, %rd33;
	st.global.f32 	[%rd34], %f188;
$L__BB3_27:
	ret;

}
	// .globl	_Z11relu_kernelPKfPfi
.visible .entry _Z11relu_kernelPKfPfi(
	.param .u64 .ptr .align 1 _Z11relu_kernelPKfPfi_param_0,
	.param .u64 .ptr .align 1 _Z11relu_kernelPKfPfi_param_1,
	.param .u32 _Z11relu_kernelPKfPfi_param_2
)
{
	.reg .pred 	%p<3>;
	.reg .b32 	%r<6>;
	.reg .b32 	%f<3>;
	.reg .b64 	%rd<8>;

	ld.param.u64 	%rd1, [_Z11relu_kernelPKfPfi_param_0];
	ld.param.u64 	%rd2, [_Z11relu_kernelPKfPfi_param_1];
	ld.param.u32 	%r2, [_Z11relu_kernelPKfPfi_param_2];
	mov.u32 	%r3, %ctaid.x;
	mov.u32 	%r4, %ntid.x;
	mov.u32 	%r5, %tid.x;
	mad.lo.s32 	%r1, %r3, %r4, %r5;
	setp.ge.s32 	%p1, %r1, %r2;
	@%p1 bra 	$L__BB4_2;
	cvta.to.global.u64 	%rd3, %rd2;
	cvta.to.global.u64 	%rd4, %rd1;
	mul.wide.s32 	%rd5, %r1, 4;
	add.s64 	%rd6, %rd4, %rd5;
	ld.global.f32 	%f1, [%rd6];
	setp.lt.f32 	%p2, %f1, 0f00000000;
	selp.f32 	%f2, 0f00000000, %f1, %p2;
	add.s64 	%rd7, %rd3, %rd5;
	st.global.f32 	[%rd7], %f2;
$L__BB4_2:
	ret;

}
	// .globl	_Z10add_kernelPKfS0_Pfi
.visible .entry _Z10add_kernelPKfS0_Pfi(
	.param .u64 .ptr .align 1 _Z10add_kernelPKfS0_Pfi_param_0,
	.param .u64 .ptr .align 1 _Z10add_kernelPKfS0_Pfi_param_1,
	.param .u64 .ptr .align 1 _Z10add_kernelPKfS0_Pfi_param_2,
	.param .u32 _Z10add_kernelPKfS0_Pfi_param_3
)
{
	.reg .pred 	%p<2>;
	.reg .b32 	%r<6>;
	.reg .b32 	%f<4>;
	.reg .b64 	%rd<11>;

	ld.param.u64 	%rd1, [_Z10add_kernelPKfS0_Pfi_param_0];
	ld.param.u64 	%rd2, [_Z10add_kernelPKfS0_Pfi_param_1];
	ld.param.u64 	%rd3, [_Z10add_kernelPKfS0_Pfi_param_2];
	ld.param.u32 	%r2, [_Z10add_kernelPKfS0_Pfi_param_3];
	mov.u32 	%r3, %ctaid.x;
	mov.u32 	%r4, %ntid.x;
	mov.u32 	%r5, %tid.x;
	mad.lo.s32 	%r1, %r3, %r4, %r5;
	setp.ge.s32 	%p1, %r1, %r2;
	@%p1 bra 	$L__BB5_2;
	cvta.to.global.u64 	%rd4, %rd1;
	cvta.to.global.u64 	%rd5, %rd2;
	cvta.to.global.u64 	%rd6, %rd3;
	mul.wide.s32 	%rd7, %r1, 4;
	add.s64 	%rd8, %rd4, %rd7;
	ld.global.f32 	%f1, [%rd8];
	add.s64 	%rd9, %rd5, %rd7;
	ld.global.f32 	%f2, [%rd9];
	add.f32 	%f3, %f1, %f2;
	add.s64 	%rd10, %rd6, %rd7;
	st.global.f32 	[%rd10], %f3;
$L__BB5_2:
	ret;

}


// ===== COMPILED SASS (sm_100) =====

	.target	sm_100

	.elftype	@"ET_EXEC"


//--------------------- .note.nv.tkinfo           --------------------------
	.section	.note.nv.tkinfo,"",@"SHT_NOTE"
	.sectionflags	@"SHF_NOTE_NV_TKINFO"
	.tkinfo
        /*0018*/ 	.word	0x00000002
        /*0030*/ 	.string	""
        /*0030*/ 	.string	"ptxas"
        /*0030*/ 	.string	"Cuda compilation tools, release 13.0, V13.0.88"
        /*0030*/ 	.string	"Build cuda_13.0.r13.0/compiler.36424714_0"
        /*0030*/ 	.string	"-arch sm_100 -m 64 "



//--------------------- .note.nv.cuinfo           --------------------------
	.section	.note.nv.cuinfo,"",@"SHT_NOTE"
	.sectionflags	@"SHF_NOTE_NV_CUINFO"
        /*0018*/ 	.short	0x0002
        /*001a*/ 	.short	0x0064
        /*001c*/ 	.short	0x0082
	.zero		2


//--------------------- .nv.info                  --------------------------
	.section	.nv.info,"",@"SHT_CUDA_INFO"
	.align	4


	//----- nvinfo : EIATTR_REGCOUNT
	.align		4
        /*0000*/ 	.byte	0x04, 0x2f
        /*0002*/ 	.short	(.L_1 - .L_0)
	.align		4
.L_0:
        /*0004*/ 	.word	index@(_Z17gemm_kernel_naivePKfS0_S0_Pfiiibbff)
        /*0008*/ 	.word	0x00000028


	//----- nvinfo : EIATTR_FRAME_SIZE
	.align		4
.L_1:
        /*000c*/ 	.byte	0x04, 0x11
        /*000e*/ 	.short	(.L_3 - .L_2)
	.align		4
.L_2:
        /*0010*/ 	.word	index@(_Z17gemm_kernel_naivePKfS0_S0_Pfiiibbff)
        /*0014*/ 	.word	0x00000000


	//----- nvinfo : EIATTR_REGCOUNT
	.align		4
.L_3:
        /*0018*/ 	.byte	0x04, 0x2f
        /*001a*/ 	.short	(.L_5 - .L_4)
	.align		4
.L_4:
        /*001c*/ 	.word	index@(_Z17gemm_kernel_tiledILj16EEvPKfS1_S1_Pfiiibbff)
        /*0020*/ 	.word	0x00000020


	//----- nvinfo : EIATTR_FRAME_SIZE
	.align		4
.L_5:
        /*0024*/ 	.byte	0x04, 0x11
        /*0026*/ 	.short	(.L_7 - .L_6)
	.align		4
.L_6:
        /*0028*/ 	.word	index@(_Z17gemm_kernel_tiledILj16EEvPKfS1_S1_Pfiiibbff)
        /*002c*/ 	.word	0x00000000


	//----- nvinfo : EIATTR_REGCOUNT
	.align		4
.L_7:
        /*0030*/ 	.byte	0x04, 0x2f
        /*0032*/ 	.short	(.L_9 - .L_8)
	.align		4
.L_8:
        /*0034*/ 	.word	index@(_Z20gemm_kernel_tiled_1DILj16EEvPKfS1_S1_Pfiiibbff)
        /*0038*/ 	.word	0x00000020


	//----- nvinfo : EIATTR_FRAME_SIZE
	.align		4
.L_9:
        /*003c*/ 	.byte	0x04, 0x11
        /*003e*/ 	.short	(.L_11 - .L_10)
	.align		4
.L_10:
        /*0040*/ 	.word	index@(_Z20gemm_kernel_tiled_1DILj16EEvPKfS1_S1_Pfiiibbff)
        /*0044*/ 	.word	0x00000000


	//----- nvinfo : EIATTR_REGCOUNT
	.align		4
.L_11:
        /*0048*/ 	.byte	0x04, 0x2f
        /*004a*/ 	.short	(.L_13 - .L_12)
	.align		4
.L_12:
        /*004c*/ 	.word	index@(_Z32gemm_kernel_tiled_1D_blocktilingILi64ELi8ELi64ELi8EEvPKfS1_S1_Pfiiibbff)
        /*0050*/ 	.word	0x00000030


	//----- nvinfo : EIATTR_FRAME_SIZE
	.align		4
.L_13:
        /*0054*/ 	.byte	0x04, 0x11
        /*0056*/ 	.short	(.L_15 - .L_14)
	.align		4
.L_14:
        /*0058*/ 	.word	index@(_Z32gemm_kernel_tiled_1D_blocktilingILi64ELi8ELi64ELi8EEvPKfS1_S1_Pfiiibbff)
        /*005c*/ 	.word	0x00000000


	//----- nvinfo : EIATTR_REGCOUNT
	.align		4
.L_15:
        /*0060*/ 	.byte	0x04, 0x2f
        /*0062*/ 	.short	(.L_17 - .L_16)
	.align		4
.L_16:
        /*0064*/ 	.word	index@(_Z11relu_kernelPKfPfi)
        /*0068*/ 	.word	0x0000000a


	//----- nvinfo : EIATTR_FRAME_SIZE
	.align		4
.L_17:
        /*006c*/ 	.byte	0x04, 0x11
        /*006e*/ 	.short	(.L_19 - .L_18)
	.align		4
.L_18:
        /*0070*/ 	.word	index@(_Z11relu_kernelPKfPfi)
        /*0074*/ 	.word	0x00000000


	//----- nvinfo : EIATTR_REGCOUNT
	.align		4
.L_19:
        /*0078*/ 	.byte	0x04, 0x2f
        /*007a*/ 	.short	(.L_21 - .L_20)
	.align		4
.L_20:
        /*007c*/ 	.word	index@(_Z10add_kernelPKfS0_Pfi)
        /*0080*/ 	.word	0x0000000c


	//----- nvinfo : EIATTR_FRAME_SIZE
	.align		4
.L_21:
        /*0084*/ 	.byte	0x04, 0x11
        /*0086*/ 	.short	(.L_23 - .L_22)
	.align		4
.L_22:
        /*0088*/ 	.word	index@(_Z10add_kernelPKfS0_Pfi)
        /*008c*/ 	.word	0x00000000


	//----- nvinfo : EIATTR_MIN_STACK_SIZE
	.align		4
.L_23:
        /*0090*/ 	.byte	0x04, 0x12
        /*0092*/ 	.short	(.L_25 - .L_24)
	.align		4
.L_24:
        /*0094*/ 	.word	index@(_Z10add_kernelPKfS0_Pfi)
        /*0098*/ 	.word	0x00000000


	//----- nvinfo : EIATTR_MIN_STACK_SIZE
	.align		4
.L_25:
        /*009c*/ 	.byte	0x04, 0x12
        /*009e*/ 	.short	(.L_27 - .L_26)
	.align		4
.L_26:
        /*00a0*/ 	.word	index@(_Z11relu_kernelPKfPfi)
        /*00a4*/ 	.word	0x00000000


	//----- nvinfo : EIATTR_MIN_STACK_SIZE
	.align		4
.L_27:
        /*00a8*/ 	.byte	0x04, 0x12
        /*00aa*/ 	.short	(.L_29 - .L_28)
	.align		4
.L_28:
        /*00ac*/ 	.word	index@(_Z32gemm_kernel_tiled_1D_blocktilingILi64ELi8ELi64ELi8EEvPKfS1_S1_Pfiiibbff)
        /*00b0*/ 	.word	0x00000000


	//----- nvinfo : EIATTR_MIN_STACK_SIZE
	.align		4
.L_29:
        /*00b4*/ 	.byte	0x04, 0x12
        /*00b6*/ 	.short	(.L_31 - .L_30)
	.align		4
.L_30:
        /*00b8*/ 	.word	index@(_Z20gemm_kernel_tiled_1DILj16EEvPKfS1_S1_Pfiiibbff)
        /*00bc*/ 	.word	0x00000000


	//----- nvinfo : EIATTR_MIN_STACK_SIZE
	.align		4
.L_31:
        /*00c0*/ 	.byte	0x04, 0x12
        /*00c2*/ 	.short	(.L_33 - .L_32)
	.align		4
.L_32:
        /*00c4*/ 	.word	index@(_Z17gemm_kernel_tiledILj16EEvPKfS1_S1_Pfiiibbff)
        /*00c8*/ 	.word	0x00000000


	//----- nvinfo : EIATTR_MIN_STACK_SIZE
	.align		4
.L_33:
        /*00cc*/ 	.byte	0x04, 0x12
        /*00ce*/ 	.short	(.L_35 - .L_34)
	.align		4
.L_34:
        /*00d0*/ 	.word	index@(_Z17gemm_kernel_naivePKfS0_S0_Pfiiibbff)
        /*00d4*/ 	.word	0x00000000
.L_35:


//--------------------- .nv.compat                --------------------------
	.section	.nv.compat,"",@"SHT_CUDA_COMPAT_INFO"
	.align	4
        /*0000*/ 	.byte	0x02, 0x09, 0x00, 0x00, 0x02, 0x02, 0x01, 0x00, 0x02, 0x05, 0x05, 0x00, 0x03, 0x07, 0x01, 0x01
        /*0010*/ 	.byte	0x02, 0x03, 0x00, 0x00, 0x02, 0x06, 0x01, 0x00, 0x04, 0x0b, 0x08, 0x00, 0x09, 0x00, 0x00, 0x00
        /*0020*/ 	.byte	0x00, 0x00, 0x00, 0x00


//--------------------- .nv.info._Z10add_kernelPKfS0_Pfi --------------------------
	.section	.nv.info._Z10add_kernelPKfS0_Pfi,"",@"SHT_CUDA_INFO"
	.sectionflags	@""
	.align	4


	//----- nvinfo : EIATTR_CUDA_API_VERSION
	.align		4
        /*0000*/ 	.byte	0x04, 0x37
        /*0002*/ 	.short	(.L_37 - .L_36)
.L_36:
        /*0004*/ 	.word	0x00000082


	//----- nvinfo : EIATTR_KPARAM_INFO
	.align		4
.L_37:
        /*0008*/ 	.byte	0x04, 0x17
        /*000a*/ 	.short	(.L_39 - .L_38)
.L_38:
        /*000c*/ 	.word	0x00000000
        /*0010*/ 	.short	0x0003
        /*0012*/ 	.short	0x0018
        /*0014*/ 	.byte	0x00, 0xf0, 0x11, 0x00


	//----- nvinfo : EIATTR_KPARAM_INFO
	.align		4
.L_39:
        /*0018*/ 	.byte	0x04, 0x17
        /*001a*/ 	.short	(.L_41 - .L_40)
.L_40:
        /*001c*/ 	.word	0x00000000
        /*0020*/ 	.short	0x0002
        /*0022*/ 	.short	0x0010
        /*0024*/ 	.byte	0x00, 0xf5, 0x21, 0x00


	//----- nvinfo : EIATTR_KPARAM_INFO
	.align		4
.L_41:
        /*0028*/ 	.byte	0x04, 0x17
        /*002a*/ 	.short	(.L_43 - .L_42)
.L_42:
        /*002c*/ 	.word	0x00000000
        /*0030*/ 	.short	0x0001
        /*0032*/ 	.short	0x0008
        /*0034*/ 	.byte	0x00, 0xf5, 0x21, 0x00


	//----- nvinfo : EIATTR_KPARAM_INFO
	.align		4
.L_43:
        /*0038*/ 	.byte	0x04, 0x17
        /*003a*/ 	.short	(.L_45 - .L_44)
.L_44:
        /*003c*/ 	.word	0x00000000
        /*0040*/ 	.short	0x0000
        /*0042*/ 	.short	0x0000
        /*0044*/ 	.byte	0x00, 0xf5, 0x21, 0x00


	//----- nvinfo : EIATTR_SPARSE_MMA_MASK
	.align		4
.L_45:
        /*0048*/ 	.byte	0x03, 0x50
        /*004a*/ 	.short	0x0000


	//----- nvinfo : EIATTR_MAXREG_COUNT
	.align		4
        /*004c*/ 	.byte	0x03, 0x1b
        /*004e*/ 	.short	0x00ff


	//----- nvinfo : EIATTR_MERCURY_ISA_VERSION
	.align		4
        /*0050*/ 	.byte	0x03, 0x5f
        /*0052*/ 	.short	0x0101


	//----- nvinfo : EIATTR_VRC_CTA_INIT_COUNT
	.align		4
        /*0054*/ 	.byte	0x02, 0x4a
	.zero		1
	.zero		1


	//----- nvinfo : EIATTR_EXIT_INSTR_OFFSETS
	.align		4
        /*0058*/ 	.byte	0x04, 0x1c
        /*005a*/ 	.short	(.L_47 - .L_46)


	//   ....[0]....
.L_46:
        /*005c*/ 	.word	0x00000070


	//   ....[1]....
        /*0060*/ 	.word	0x00000130


	//----- nvinfo : EIATTR_CBANK_PARAM_SIZE
	.align		4
.L_47:
        /*0064*/ 	.byte	0x03, 0x19
        /*0066*/ 	.short	0x001c


	//----- nvinfo : EIATTR_PARAM_CBANK
	.align		4
        /*0068*/ 	.byte	0x04, 0x0a
        /*006a*/ 	.short	(.L_49 - .L_48)
	.align		4
.L_48:
        /*006c*/ 	.word	index@(.nv.constant0._Z10add_kernelPKfS0_Pfi)
        /*0070*/ 	.short	0x0380
        /*0072*/ 	.short	0x001c


	//----- nvinfo : EIATTR_SW_WAR
	.align		4
.L_49:
        /*0074*/ 	.byte	0x04, 0x36
        /*0076*/ 	.short	(.L_51 - .L_50)
.L_50:
        /*0078*/ 	.word	0x00000008
.L_51:


//--------------------- .nv.info._Z11relu_kernelPKfPfi --------------------------
	.section	.nv.info._Z11relu_kernelPKfPfi,"",@"SHT_CUDA_INFO"
	.sectionflags	@""
	.align	4


	//----- nvinfo : EIATTR_CUDA_API_VERSION
	.align		4
        /*0000*/ 	.byte	0x04, 0x37
        /*0002*/ 	.short	(.L_53 - .L_52)
.L_52:
        /*0004*/ 	.word	0x00000082


	//----- nvinfo : EIATTR_KPARAM_INFO
	.align		4
.L_53:
        /*0008*/ 	.byte	0x04, 0x17
        /*000a*/ 	.short	(.L_55 - .L_54)
.L_54:
        /*000c*/ 	.word	0x00000000
        /*0010*/ 	.short	0x0002
        /*0012*/ 	.short	0x0010
        /*0014*/ 	.byte	0x00, 0xf0, 0x11, 0x00


	//----- nvinfo : EIATTR_KPARAM_INFO
	.align		4
.L_55:
        /*0018*/ 	.byte	0x04, 0x17
        /*001a*/ 	.short	(.L_57 - .L_56)
.L_56:
        /*001c*/ 	.word	0x00000000
        /*0020*/ 	.short	0x0001
        /*0022*/ 	.short	0x0008
        /*0024*/ 	.byte	0x00, 0xf5, 0x21, 0x00


	//----- nvinfo : EIATTR_KPARAM_INFO
	.align		4
.L_57:
        /*0028*/ 	.byte	0x04, 0x17
        /*002a*/ 	.short	(.L_59 - .L_58)
.L_58:
        /*002c*/ 	.word	0x00000000
        /*0030*/ 	.short	0x0000
        /*0032*/ 	.short	0x0000
        /*0034*/ 	.byte	0x00, 0xf5, 0x21, 0x00


	//----- nvinfo : EIATTR_SPARSE_MMA_MASK
	.align		4
.L_59:
        /*0038*/ 	.byte	0x03, 0x50
        /*003a*/ 	.short	0x0000


	//----- nvinfo : EIATTR_MAXREG_COUNT
	.align		4
        /*003c*/ 	.byte	0x03, 0x1b
        /*003e*/ 	.short	0x00ff


	//----- nvinfo : EIATTR_MERCURY_ISA_VERSION
	.align		4
        /*0040*/ 	.byte	0x03, 0x5f
        /*0042*/ 	.short	0x0101


	//----- nvinfo : EIATTR_VRC_CTA_INIT_COUNT
	.align		4
        /*0044*/ 	.byte	0x02, 0x4a
	.zero		1
	.zero		1


	//----- nvinfo : EIATTR_EXIT_INSTR_OFFSETS
	.align		4
        /*0048*/ 	.byte	0x04, 0x1c
        /*004a*/ 	.short	(.L_61 - .L_60)


	//   ....[0]....
.L_60:
        /*004c*/ 	.word	0x00000070


	//   ....[1]....
        /*0050*/ 	.word	0x00000110


	//----- nvinfo : EIATTR_CBANK_PARAM_SIZE
	.align		4
.L_61:
        /*0054*/ 	.byte	0x03, 0x19
        /*0056*/ 	.short	0x0014


	//----- nvinfo : EIATTR_PARAM_CBANK
	.align		4
        /*0058*/ 	.byte	0x04, 0x0a
        /*005a*/ 	.short	(.L_63 - .L_62)
	.align		4
.L_62:
        /*005c*/ 	.word	index@(.nv.constant0._Z11relu_kernelPKfPfi)
        /*0060*/ 	.short	0x0380
        /*0062*/ 	.short	0x0014


	//----- nvinfo : EIATTR_SW_WAR
	.align		4
.L_63:
        /*0064*/ 	.byte	0x04, 0x36
        /*0066*/ 	.short	(.L_65 - .L_64)
.L_64:
        /*0068*/ 	.word	0x00000008
.L_65:


//--------------------- .nv.info._Z32gemm_kernel_tiled_1D_blocktilingILi64ELi8ELi64ELi8EEvPKfS1_S1_Pfiiibbff --------------------------
	.section	.nv.info._Z32gemm_kernel_tiled_1D_blocktilingILi64ELi8ELi64ELi8EEvPKfS1_S1_Pfiiibbff,"",@"SHT_CUDA_INFO"
	.sectionflags	@""
	.align	4


	//----- nvinfo : EIATTR_CUDA_API_VERSION
	.align		4
        /*0000*/ 	.byte	0x04, 0x37
        /*0002*/ 	.short	(.L_67 - .L_66)
.L_66:
        /*0004*/ 	.word	0x00000082


	//----- nvinfo : EIATTR_KPARAM_INFO
	.align		4
.L_67:
        /*0008*/ 	.byte	0x04, 0x17
        /*000a*/ 	.short	(.L_69 - .L_68)
.L_68:
        /*000c*/ 	.word	0x00000000
        /*0010*/ 	.short	0x000a
        /*0012*/ 	.short	0x0034
        /*0014*/ 	.byte	0x00, 0xf0, 0x11, 0x00


	//----- nvinfo : EIATTR_KPARAM_INFO
	.align		4
.L_69:
        /*0018*/ 	.byte	0x04, 0x17
        /*001a*/ 	.short	(.L_71 - .L_70)
.L_70:
        /*001c*/ 	.word	0x00000000
        /*0020*/ 	.short	0x0009
        /*0022*/ 	.short	0x0030
        /*0024*/ 	.byte	0x00, 0xf0, 0x11, 0x00


	//----- nvinfo : EIATTR_KPARAM_INFO
	.align		4
.L_71:
        /*0028*/ 	.byte	0x04, 0x17
        /*002a*/ 	.short	(.L_73 - .L_72)
.L_72:
        /*002c*/ 	.word	0x00000000
        /*0030*/ 	.short	0x0008
        /*0032*/ 	.short	0x002d
        /*0034*/ 	.byte	0x00, 0xf0, 0x05, 0x00


	//----- nvinfo : EIATTR_KPARAM_INFO
	.align		4
.L_73:
        /*0038*/ 	.byte	0x04, 0x17
        /*003a*/ 	.short	(.L_75 - .L_74)
.L_74:
        /*003c*/ 	.word	0x00000000
        /*0040*/ 	.short	0x0007
        /*0042*/ 	.short	0x002c
        /*0044*/ 	.byte	0x00, 0xf0, 0x05, 0x00


	//----- nvinfo : EIATTR_KPARAM_INFO
	.align		4
.L_75:
        /*0048*/ 	.byte	0x04, 0x17
        /*004a*/ 	.short	(.L_77 - .L_76)
.L_76:
        /*004c*/ 	.word	0x00000000
        /*0050*/ 	.short	0x0006
        /*0052*/ 	.short	0x0028
        /*0054*/ 	.byte	0x00, 0xf0, 0x11, 0x00


	//----- nvinfo : EIATTR_KPARAM_INFO
	.align		4
.L_77:
        /*0058*/ 	.byte	0x04, 0x17
        /*005a*/ 	.short	(.L_79 - .L_78)
.L_78:
        /*005c*/ 	.word	0x00000000
        /*0060*/ 	.short	0x0005
        /*0062*/ 	.short	0x0024
        /*0064*/ 	.byte	0x00, 0xf0, 0x11, 0x00


	//----- nvinfo : EIATTR_KPARAM_INFO
	.align		4
.L_79:
        /*0068*/ 	.byte	0x04, 0x17
        /*006a*/ 	.short	(.L_81 - .L_80)
.L_80:
        /*006c*/ 	.word	0x00000000
        /*0070*/ 	.short	0x0004
        /*0072*/ 	.short	0x0020
        /*0074*/ 	.byte	0x00, 0xf0, 0x11, 0x00


	//----- nvinfo : EIATTR_KPARAM_INFO
	.align		4
.L_81:
        /*0078*/ 	.byte	0x04, 0x17
        /*007a*/ 	.short	(.L_83 - .L_82)
.L_82:
        /*007c*/ 	.word	0x00000000
        /*0080*/ 	.short	0x0003
        /*0082*/ 	.short	0x0018
        /*0084*/ 	.byte	0x00, 0xf5, 0x21, 0x00


	//----- nvinfo : EIATTR_KPARAM_INFO
	.align		4
.L_83:
        /*0088*/ 	.byte	0x04, 0x17
        /*008a*/ 	.short	(.L_85 - .L_84)
.L_84:
        /*008c*/ 	.word	0x00000000
        /*0090*/ 	.short	0x0002
        /*0092*/ 	.short	0x0010
        /*0094*/ 	.byte	0x00, 0xf5, 0x21, 0x00


	//----- nvinfo : EIATTR_KPARAM_INFO
	.align		4
.L_85:
        /*0098*/ 	.byte	0x04, 0x17
        /*009a*/ 	.short	(.L_87 - .L_86)
.L_86:
        /*009c*/ 	.word	0x00000000
        /*00a0*/ 	.short	0x0001
        /*00a2*/ 	.short	0x0008
        /*00a4*/ 	.byte	0x00, 0xf5, 0x21, 0x00


	//----- nvinfo : EIATTR_KPARAM_INFO
	.align		4
.L_87:
        /*00a8*/ 	.byte	0x04, 0x17
        /*00aa*/ 	.short	(.L_89 - .L_88)
.L_88:
        /*00ac*/ 	.word	0x00000000
        /*00b0*/ 	.short	0x0000
        /*00b2*/ 	.short	0x0000
        /*00b4*/ 	.byte	0x00, 0xf5, 0x21, 0x00


	//----- nvinfo : EIATTR_SPARSE_MMA_MASK
	.align		4
.L_89:
        /*00b8*/ 	.byte	0x03, 0x50
        /*00ba*/ 	.short	0x0000


	//----- nvinfo : EIATTR_MAXREG_COUNT
	.align		4
        /*00bc*/ 	.byte	0x03, 0x1b
        /*00be*/ 	.short	0x00ff


	//----- nvinfo : EIATTR_NUM_BARRIERS
	.align		4
        /*00c0*/ 	.byte	0x02, 0x4c
        /*00c2*/ 	.byte	0x01
	.zero		1


	//----- nvinfo : EIATTR_MERCURY_ISA_VERSION
	.align		4
        /*00c4*/ 	.byte	0x03, 0x5f
        /*00c6*/ 	.short	0x0101


	//----- nvinfo : EIATTR_VRC_CTA_INIT_COUNT
	.align		4
        /*00c8*/ 	.byte	0x02, 0x4a
	.zero		1
	.zero		1


	//----- nvinfo : EIATTR_EXIT_INSTR_OFFSETS
	.align		4
        /*00cc*/ 	.byte	0x04, 0x1c
        /*00ce*/ 	.short	(.L_91 - .L_90)


	//   ....[0]....
.L_90:
        /*00d0*/ 	.word	0x00001740


	//   ....[1]....
        /*00d4*/ 	.word	0x000017d0


	//----- nvinfo : EIATTR_CRS_STACK_SIZE
	.align		4
.L_91:
        /*00d8*/ 	.byte	0x04, 0x1e
        /*00da*/ 	.short	(.L_93 - .L_92)
.L_92:
        /*00dc*/ 	.word	0x00000000


	//----- nvinfo : EIATTR_CBANK_PARAM_SIZE
	.align		4
.L_93:
        /*00e0*/ 	.byte	0x03, 0x19
        /*00e2*/ 	.short	0x0038


	//----- nvinfo : EIATTR_PARAM_CBANK
	.align		4
        /*00e4*/ 	.byte	0x04, 0x0a
        /*00e6*/ 	.short	(.L_95 - .L_94)
	.align		4
.L_94:
        /*00e8*/ 	.word	index@(.nv.constant0._Z32gemm_kernel_tiled_1D_blocktilingILi64ELi8ELi64ELi8EEvPKfS1_S1_Pfiiibbff)
        /*00ec*/ 	.short	0x0380
        /*00ee*/ 	.short	0x0038


	//----- nvinfo : EIATTR_SW_WAR
	.align		4
.L_95:
        /*00f0*/ 	.byte	0x04, 0x36
        /*00f2*/ 	.short	(.L_97 - .L_96)
.L_96:
        /*00f4*/ 	.word	0x00000008
.L_97:


//--------------------- .nv.info._Z20gemm_kernel_tiled_1DILj16EEvPKfS1_S1_Pfiiibbff --------------------------
	.section	.nv.info._Z20gemm_kernel_tiled_1DILj16EEvPKfS1_S1_Pfiiibbff,"",@"SHT_CUDA_INFO"
	.sectionflags	@""
	.align	4


	//----- nvinfo : EIATTR_CUDA_API_VERSION
	.align		4
        /*0000*/ 	.byte	0x04, 0x37
        /*0002*/ 	.short	(.L_99 - .L_98)
.L_98:
        /*0004*/ 	.word	0x00000082


	//----- nvinfo : EIATTR_KPARAM_INFO
	.align		4
.L_99:
        /*0008*/ 	.byte	0x04, 0x17
        /*000a*/ 	.short	(.L_101 - .L_100)
.L_100:
        /*000c*/ 	.word	0x00000000
        /*0010*/ 	.short	0x000a
        /*0012*/ 	.short	0x0034
        /*0014*/ 	.byte	0x00, 0xf0, 0x11, 0x00


	//----- nvinfo : EIATTR_KPARAM_INFO
	.align		4
.L_101:
        /*0018*/ 	.byte	0x04, 0x17
        /*001a*/ 	.short	(.L_103 - .L_102)
.L_102:
        /*001c*/ 	.word	0x00000000
        /*0020*/ 	.short	0x0009
        /*0022*/ 	.short	0x0030
        /*0024*/ 	.byte	0x00, 0xf0, 0x11, 0x00


	//----- nvinfo : EIATTR_KPARAM_INFO
	.align		4
.L_103:
        /*0028*/ 	.byte	0x04, 0x17
        /*002a*/ 	.short	(.L_105 - .L_104)
.L_104:
        /*002c*/ 	.word	0x00000000
        /*0030*/ 	.short	0x0008
        /*0032*/ 	.short	0x002d
        /*0034*/ 	.byte	0x00, 0xf0, 0x05, 0x00


	//----- nvinfo : EIATTR_KPARAM_INFO
	.align		4
.L_105:
        /*0038*/ 	.byte	0x04, 0x17
        /*003a*/ 	.short	(.L_107 - .L_106)
.L_106:
        /*003c*/ 	.word	0x00000000
        /*0040*/ 	.short	0x0007
        /*0042*/ 	.short	0x002c
        /*0044*/ 	.byte	0x00, 0xf0, 0x05, 0x00


	//----- nvinfo : EIATTR_KPARAM_INFO
	.align		4
.L_107:
        /*0048*/ 	.byte	0x04, 0x17
        /*004a*/ 	.short	(.L_109 - .L_108)
.L_108:
        /*004c*/ 	.word	0x00000000
        /*0050*/ 	.short	0x0006
        /*0052*/ 	.short	0x0028
        /*0054*/ 	.byte	0x00, 0xf0, 0x11, 0x00


	//----- nvinfo : EIATTR_KPARAM_INFO
	.align		4
.L_109:
        /*0058*/ 	.byte	0x04, 0x17
        /*005a*/ 	.short	(.L_111 - .L_110)
.L_110:
        /*005c*/ 	.word	0x00000000
        /*0060*/ 	.short	0x0005
        /*0062*/ 	.short	0x0024
        /*0064*/ 	.byte	0x00, 0xf0, 0x11, 0x00


	//----- nvinfo : EIATTR_KPARAM_INFO
	.align		4
.L_111:
        /*0068*/ 	.byte	0x04, 0x17
        /*006a*/ 	.short	(.L_113 - .L_112)
.L_112:
        /*006c*/ 	.word	0x00000000
        /*0070*/ 	.short	0x0004
        /*0072*/ 	.short	0x0020
        /*0074*/ 	.byte	0x00, 0xf0, 0x11, 0x00


	//----- nvinfo : EIATTR_KPARAM_INFO
	.align		4
.L_113:
        /*0078*/ 	.byte	0x04, 0x17
        /*007a*/ 	.short	(.L_115 - .L_114)
.L_114:
        /*007c*/ 	.word	0x00000000
        /*0080*/ 	.short	0x0003
        /*0082*/ 	.short	0x0018
        /*0084*/ 	.byte	0x00, 0xf5, 0x21, 0x00


	//----- nvinfo : EIATTR_KPARAM_INFO
	.align		4
.L_115:
        /*0088*/ 	.byte	0x04, 0x17
        /*008a*/ 	.short	(.L_117 - .L_116)
.L_116:
        /*008c*/ 	.word	0x00000000
        /*0090*/ 	.short	0x0002
        /*0092*/ 	.short	0x0010
        /*0094*/ 	.byte	0x00, 0xf5, 0x21, 0x00


	//----- nvinfo : EIATTR_KPARAM_INFO
	.align		4
.L_117:
        /*0098*/ 	.byte	0x04, 0x17
        /*009a*/ 	.short	(.L_119 - .L_118)
.L_118:
        /*009c*/ 	.word	0x00000000
        /*00a0*/ 	.short	0x0001
        /*00a2*/ 	.short	0x0008
        /*00a4*/ 	.byte	0x00, 0xf5, 0x21, 0x00


	//----- nvinfo : EIATTR_KPARAM_INFO
	.align		4
.L_119:
        /*00a8*/ 	.byte	0x04, 0x17
        /*00aa*/ 	.short	(.L_121 - .L_120)
.L_120:
        /*00ac*/ 	.word	0x00000000
        /*00b0*/ 	.short	0x0000
        /*00b2*/ 	.short	0x0000
        /*00b4*/ 	.byte	0x00, 0xf5, 0x21, 0x00


	//----- nvinfo : EIATTR_SPARSE_MMA_MASK
	.align		4
.L_121:
        /*00b8*/ 	.byte	0x03, 0x50
        /*00ba*/ 	.short	0x0000


	//----- nvinfo : EIATTR_MAXREG_COUNT
	.align		4
        /*00bc*/ 	.byte	0x03, 0x1b
        /*00be*/ 	.short	0x00ff


	//----- nvinfo : EIATTR_NUM_BARRIERS
	.align		4
        /*00c0*/ 	.byte	0x02, 0x4c
        /*00c2*/ 	.byte	0x01
	.zero		1


	//----- nvinfo : EIATTR_MERCURY_ISA_VERSION
	.align		4
        /*00c4*/ 	.byte	0x03, 0x5f
        /*00c6*/ 	.short	0x0101


	//----- nvinfo : EIATTR_VRC_CTA_INIT_COUNT
	.align		4
        /*00c8*/ 	.byte	0x02, 0x4a
	.zero		1
	.zero		1


	//----- nvinfo : EIATTR_EXIT_INSTR_OFFSETS
	.align		4
        /*00cc*/ 	.byte	0x04, 0x1c
        /*00ce*/ 	.short	(.L_123 - .L_122)


	//   ....[0]....
.L_122:
        /*00d0*/ 	.word	0x00000750


	//   ....[1]....
        /*00d4*/ 	.word	0x00000800


	//----- nvinfo : EIATTR_CRS_STACK_SIZE
	.align		4
.L_123:
        /*00d8*/ 	.byte	0x04, 0x1e
        /*00da*/ 	.short	(.L_125 - .L_124)
.L_124:
        /*00dc*/ 	.word	0x00000000


	//----- nvinfo : EIATTR_CBANK_PARAM_SIZE
	.align		4
.L_125:
        /*00e0*/ 	.byte	0x03, 0x19
        /*00e2*/ 	.short	0x0038


	//----- nvinfo : EIATTR_PARAM_CBANK
	.align		4
        /*00e4*/ 	.byte	0x04, 0x0a
        /*00e6*/ 	.short	(.L_127 - .L_126)
	.align		4
.L_126:
        /*00e8*/ 	.word	index@(.nv.constant0._Z20gemm_kernel_tiled_1DILj16EEvPKfS1_S1_Pfiiibbff)
        /*00ec*/ 	.short	0x0380
        /*00ee*/ 	.short	0x0038


	//----- nvinfo : EIATTR_SW_WAR
	.align		4
.L_127:
        /*00f0*/ 	.byte	0x04, 0x36
        /*00f2*/ 	.short	(.L_129 - .L_128)
.L_128:
        /*00f4*/ 	.word	0x00000008
.L_129:


//--------------------- .nv.info._Z17gemm_kernel_tiledILj16EEvPKfS1_S1_Pfiiibbff --------------------------
	.section	.nv.info._Z17gemm_kernel_tiledILj16EEvPKfS1_S1_Pfiiibbff,"",@"SHT_CUDA_INFO"
	.sectionflags	@""
	.align	4


	//----- nvinfo : EIATTR_CUDA_API_VERSION
	.align		4
        /*0000*/ 	.byte	0x04, 0x37
        /*0002*/ 	.short	(.L_131 - .L_130)
.L_130:
        /*0004*/ 	.word	0x00000082


	//----- nvinfo : EIATTR_KPARAM_INFO
	.align		4
.L_131:
        /*0008*/ 	.byte	0x04, 0x17
        /*000a*/ 	.short	(.L_133 - .L_132)
.L_132:
        /*000c*/ 	.word	0x00000000
        /*0010*/ 	.short	0x000a
        /*0012*/ 	.short	0x0034
        /*0014*/ 	.byte	0x00, 0xf0, 0x11, 0x00


	//----- nvinfo : EIATTR_KPARAM_INFO
	.align		4
.L_133:
        /*0018*/ 	.byte	0x04, 0x17
        /*001a*/ 	.short	(.L_135 - .L_134)
.L_134:
        /*001c*/ 	.word	0x00000000
        /*0020*/ 	.short	0x0009
        /*0022*/ 	.short	0x0030
        /*0024*/ 	.byte	0x00, 0xf0, 0x11, 0x00


	//----- nvinfo : EIATTR_KPARAM_INFO
	.align		4
.L_135:
        /*0028*/ 	.byte	0x04, 0x17
        /*002a*/ 	.short	(.L_137 - .L_136)
.L_136:
        /*002c*/ 	.word	0x00000000
        /*0030*/ 	.short	0x0008
        /*0032*/ 	.short	0x002d
        /*0034*/ 	.byte	0x00, 0xf0, 0x05, 0x00


	//----- nvinfo : EIATTR_KPARAM_INFO
	.align		4
.L_137:
        /*0038*/ 	.byte	0x04, 0x17
        /*003a*/ 	.short	(.L_139 - .L_138)
.L_138:
        /*003c*/ 	.word	0x00000000
        /*0040*/ 	.short	0x0007
        /*0042*/ 	.short	0x002c
        /*0044*/ 	.byte	0x00, 0xf0, 0x05, 0x00


	//----- nvinfo : EIATTR_KPARAM_INFO
	.align		4
.L_139:
        /*0048*/ 	.byte	0x04, 0x17
        /*004a*/ 	.short	(.L_141 - .L_140)
.L_140:
        /*004c*/ 	.word	0x00000000
        /*0050*/ 	.short	0x0006
        /*0052*/ 	.short	0x0028
        /*0054*/ 	.byte	0x00, 0xf0, 0x11, 0x00


	//----- nvinfo : EIATTR_KPARAM_INFO
	.align		4
.L_141:
        /*0058*/ 	.byte	0x04, 0x17
        /*005a*/ 	.short	(.L_143 - .L_142)
.L_142:
        /*005c*/ 	.word	0x00000000
        /*0060*/ 	.short	0x0005
        /*0062*/ 	.short	0x0024
        /*0064*/ 	.byte	0x00, 0xf0, 0x11, 0x00


	//----- nvinfo : EIATTR_KPARAM_INFO
	.align		4
.L_143:
        /*0068*/ 	.byte	0x04, 0x17
        /*006a*/ 	.short	(.L_145 - .L_144)
.L_144:
        /*006c*/ 	.word	0x00000000
        /*0070*/ 	.short	0x0004
        /*0072*/ 	.short	0x0020
        /*0074*/ 	.byte	0x00, 0xf0, 0x11, 0x00


	//----- nvinfo : EIATTR_KPARAM_INFO
	.align		4
.L_145:
        /*0078*/ 	.byte	0x04, 0x17
        /*007a*/ 	.short	(.L_147 - .L_146)
.L_146:
        /*007c*/ 	.word	0x00000000
        /*0080*/ 	.short	0x0003
        /*0082*/ 	.short	0x0018
        /*0084*/ 	.byte	0x00, 0xf5, 0x21, 0x00


	//----- nvinfo : EIATTR_KPARAM_INFO
	.align		4
.L_147:
        /*0088*/ 	.byte	0x04, 0x17
        /*008a*/ 	.short	(.L_149 - .L_148)
.L_148:
        /*008c*/ 	.word	0x00000000
        /*0090*/ 	.short	0x0002
        /*0092*/ 	.short	0x0010
        /*0094*/ 	.byte	0x00, 0xf5, 0x21, 0x00


	//----- nvinfo : EIATTR_KPARAM_INFO
	.align		4
.L_149:
        /*0098*/ 	.byte	0x04, 0x17
        /*009a*/ 	.short	(.L_151 - .L_150)
.L_150:
        /*009c*/ 	.word	0x00000000
        /*00a0*/ 	.short	0x0001
        /*00a2*/ 	.short	0x0008
        /*00a4*/ 	.byte	0x00, 0xf5, 0x21, 0x00


	//----- nvinfo : EIATTR_KPARAM_INFO
	.align		4
.L_151:
        /*00a8*/ 	.byte	0x04, 0x17
        /*00aa*/ 	.short	(.L_153 - .L_152)
.L_152:
        /*00ac*/ 	.word	0x00000000
        /*00b0*/ 	.short	0x0000
        /*00b2*/ 	.short	0x0000
        /*00b4*/ 	.byte	0x00, 0xf5, 0x21, 0x00


	//----- nvinfo : EIATTR_SPARSE_MMA_MASK
	.align		4
.L_153:
        /*00b8*/ 	.byte	0x03, 0x50
        /*00ba*/ 	.short	0x0000


	//----- nvinfo : EIATTR_MAXREG_COUNT
	.align		4
        /*00bc*/ 	.byte	0x03, 0x1b
        /*00be*/ 	.short	0x00ff


	//----- nvinfo : EIATTR_NUM_BARRIERS
	.align		4
        /*00c0*/ 	.byte	0x02, 0x4c
        /*00c2*/ 	.byte	0x01
	.zero		1


	//----- nvinfo : EIATTR_MERCURY_ISA_VERSION
	.align		4
        /*00c4*/ 	.byte	0x03, 0x5f
        /*00c6*/ 	.short	0x0101


	//----- nvinfo : EIATTR_VRC_CTA_INIT_COUNT
	.align		4
        /*00c8*/ 	.byte	0x02, 0x4a
	.zero		1
	.zero		1


	//----- nvinfo : EIATTR_EXIT_INSTR_OFFSETS
	.align		4
        /*00cc*/ 	.byte	0x04, 0x1c
        /*00ce*/ 	.short	(.L_155 - .L_154)


	//   ....[0]....
.L_154:
        /*00d0*/ 	.word	0x00000730


	//   ....[1]....
        /*00d4*/ 	.word	0x000007e0


	//----- nvinfo : EIATTR_CRS_STACK_SIZE
	.align		4
.L_155:
        /*00d8*/ 	.byte	0x04, 0x1e
        /*00da*/ 	.short	(.L_157 - .L_156)
.L_156:
        /*00dc*/ 	.word	0x00000000


	//----- nvinfo : EIATTR_CBANK_PARAM_SIZE
	.align		4
.L_157:
        /*00e0*/ 	.byte	0x03, 0x19
        /*00e2*/ 	.short	0x0038


	//----- nvinfo : EIATTR_PARAM_CBANK
	.align		4
        /*00e4*/ 	.byte	0x04, 0x0a
        /*00e6*/ 	.short	(.L_159 - .L_158)
	.align		4
.L_158:
        /*00e8*/ 	.word	index@(.nv.constant0._Z17gemm_kernel_tiledILj16EEvPKfS1_S1_Pfiiibbff)
        /*00ec*/ 	.short	0x0380
        /*00ee*/ 	.short	0x0038


	//----- nvinfo : EIATTR_SW_WAR
	.align		4
.L_159:
        /*00f0*/ 	.byte	0x04, 0x36
        /*00f2*/ 	.short	(.L_161 - .L_160)
.L_160:
        /*00f4*/ 	.word	0x00000008
.L_161:


//--------------------- .nv.info._Z17gemm_kernel_naivePKfS0_S0_Pfiiibbff --------------------------
	.section	.nv.info._Z17gemm_kernel_naivePKfS0_S0_Pfiiibbff,"",@"SHT_CUDA_INFO"
	.sectionflags	@""
	.align	4


	//----- nvinfo : EIATTR_CUDA_API_VERSION
	.align		4
        /*0000*/ 	.byte	0x04, 0x37
        /*0002*/ 	.short	(.L_163 - .L_162)
.L_162:
        /*0004*/ 	.word	0x00000082


	//----- nvinfo : EIATTR_KPARAM_INFO
	.align		4
.L_163:
        /*0008*/ 	.byte	0x04, 0x17
        /*000a*/ 	.short	(.L_165 - .L_164)
.L_164:
        /*000c*/ 	.word	0x00000000
        /*0010*/ 	.short	0x000a
        /*0012*/ 	.short	0x0034
        /*0014*/ 	.byte	0x00, 0xf0, 0x11, 0x00


	//----- nvinfo : EIATTR_KPARAM_INFO
	.align		4
.L_165:
        /*0018*/ 	.byte	0x04, 0x17
        /*001a*/ 	.short	(.L_167 - .L_166)
.L_166:
        /*001c*/ 	.word	0x00000000
        /*0020*/ 	.short	0x0009
        /*0022*/ 	.short	0x0030
        /*0024*/ 	.byte	0x00, 0xf0, 0x11, 0x00


	//----- nvinfo : EIATTR_KPARAM_INFO
	.align		4
.L_167:
        /*0028*/ 	.byte	0x04, 0x17
        /*002a*/ 	.short	(.L_169 - .L_168)
.L_168:
        /*002c*/ 	.word	0x00000000
        /*0030*/ 	.short	0x0008
        /*0032*/ 	.short	0x002d
        /*0034*/ 	.byte	0x00, 0xf0, 0x05, 0x00


	//----- nvinfo : EIATTR_KPARAM_INFO
	.align		4
.L_169:
        /*0038*/ 	.byte	0x04, 0x17
        /*003a*/ 	.short	(.L_171 - .L_170)
.L_170:
        /*003c*/ 	.word	0x00000000
        /*0040*/ 	.short	0x0007
        /*0042*/ 	.short	0x002c
        /*0044*/ 	.byte	0x00, 0xf0, 0x05, 0x00


	//----- nvinfo : EIATTR_KPARAM_INFO
	.align		4
.L_171:
        /*0048*/ 	.byte	0x04, 0x17
        /*004a*/ 	.short	(.L_173 - .L_172)
.L_172:
        /*004c*/ 	.word	0x00000000
        /*0050*/ 	.short	0x0006
        /*0052*/ 	.short	0x0028
        /*0054*/ 	.byte	0x00, 0xf0, 0x11, 0x00


	//----- nvinfo : EIATTR_KPARAM_INFO
	.align		4
.L_173:
        /*0058*/ 	.byte	0x04, 0x17
        /*005a*/ 	.short	(.L_175 - .L_174)
.L_174:
        /*005c*/ 	.word	0x00000000
        /*0060*/ 	.short	0x0005
        /*0062*/ 	.short	0x0024
        /*0064*/ 	.byte	0x00, 0xf0, 0x11, 0x00


	//----- nvinfo : EIATTR_KPARAM_INFO
	.align		4
.L_175:
        /*0068*/ 	.byte	0x04, 0x17
        /*006a*/ 	.short	(.L_177 - .L_176)
.L_176:
        /*006c*/ 	.word	0x00000000
        /*0070*/ 	.short	0x0004
        /*0072*/ 	.short	0x0020
        /*0074*/ 	.byte	0x00, 0xf0, 0x11, 0x00


	//----- nvinfo : EIATTR_KPARAM_INFO
	.align		4
.L_177:
        /*0078*/ 	.byte	0x04, 0x17
        /*007a*/ 	.short	(.L_179 - .L_178)
.L_178:
        /*007c*/ 	.word	0x00000000
        /*0080*/ 	.short	0x0003
        /*0082*/ 	.short	0x0018
        /*0084*/ 	.byte	0x00, 0xf5, 0x21, 0x00


	//----- nvinfo : EIATTR_KPARAM_INFO
	.align		4
.L_179:
        /*0088*/ 	.byte	0x04, 0x17
        /*008a*/ 	.short	(.L_181 - .L_180)
.L_180:
        /*008c*/ 	.word	0x00000000
        /*0090*/ 	.short	0x0002
        /*0092*/ 	.short	0x0010
        /*0094*/ 	.byte	0x00, 0xf5, 0x21, 0x00


	//----- nvinfo : EIATTR_KPARAM_INFO
	.align		4
.L_181:
        /*0098*/ 	.byte	0x04, 0x17
        /*009a*/ 	.short	(.L_183 - .L_182)
.L_182:
        /*009c*/ 	.word	0x00000000
        /*00a0*/ 	.short	0x0001
        /*00a2*/ 	.short	0x0008
        /*00a4*/ 	.byte	0x00, 0xf5, 0x21, 0x00


	//----- nvinfo : EIATTR_KPARAM_INFO
	.align		4
.L_183:
        /*00a8*/ 	.byte	0x04, 0x17
        /*00aa*/ 	.short	(.L_185 - .L_184)
.L_184:
        /*00ac*/ 	.word	0x00000000
        /*00b0*/ 	.short	0x0000
        /*00b2*/ 	.short	0x0000
        /*00b4*/ 	.byte	0x00, 0xf5, 0x21, 0x00


	//----- nvinfo : EIATTR_SPARSE_MMA_MASK
	.align		4
.L_185:
        /*00b8*/ 	.byte	0x03, 0x50
        /*00ba*/ 	.short	0x0000


	//----- nvinfo : EIATTR_MAXREG_COUNT
	.align		4
        /*00bc*/ 	.byte	0x03, 0x1b
        /*00be*/ 	.short	0x00ff


	//----- nvinfo : EIATTR_MERCURY_ISA_VERSION
	.align		4
        /*00c0*/ 	.byte	0x03, 0x5f
        /*00c2*/ 	.short	0x0101


	//----- nvinfo : EIATTR_VRC_CTA_INIT_COUNT
	.align		4
        /*00c4*/ 	.byte	0x02, 0x4a
	.zero		1
	.zero		1


	//----- nvinfo : EIATTR_EXIT_INSTR_OFFSETS
	.align		4
        /*00c8*/ 	.byte	0x04, 0x1c
        /*00ca*/ 	.short	(.L_187 - .L_186)


	//   ....[0]....
.L_186:
        /*00cc*/ 	.word	0x000000f0


	//   ....[1]....
        /*00d0*/ 	.word	0x00002760


	//----- nvinfo : EIATTR_CBANK_PARAM_SIZE
	.align		4
.L_187:
        /*00d4*/ 	.byte	0x03, 0x19
        /*00d6*/ 	.short	0x0038


	//----- nvinfo : EIATTR_PARAM_CBANK
	.align		4
        /*00d8*/ 	.byte	0x04, 0x0a
        /*00da*/ 	.short	(.L_189 - .L_188)
	.align		4
.L_188:
        /*00dc*/ 	.word	index@(.nv.constant0._Z17gemm_kernel_naivePKfS0_S0_Pfiiibbff)
        /*00e0*/ 	.short	0x0380
        /*00e2*/ 	.short	0x0038


	//----- nvinfo : EIATTR_SW_WAR
	.align		4
.L_189:
        /*00e4*/ 	.byte	0x04, 0x36
        /*00e6*/ 	.short	(.L_191 - .L_190)
.L_190:
        /*00e8*/ 	.word	0x00000008
.L_191:


//--------------------- .nv.callgraph             --------------------------
	.section	.nv.callgraph,"",@"SHT_CUDA_CALLGRAPH"
	.align	4
	.sectionentsize	8
	.align		4
        /*0000*/ 	.word	0x00000000
	.align		4
        /*0004*/ 	.word	0xffffffff
	.align		4
        /*0008*/ 	.word	0x00000000
	.align		4
        /*000c*/ 	.word	0xfffffffe
	.align		4
        /*0010*/ 	.word	0x00000000
	.align		4
        /*0014*/ 	.word	0xfffffffd
	.align		4
        /*0018*/ 	.word	0x00000000
	.align		4
        /*001c*/ 	.word	0xfffffffc


//--------------------- .text._Z10add_kernelPKfS0_Pfi --------------------------
	.section	.text._Z10add_kernelPKfS0_Pfi,"ax",@progbits
	.align	128
        .global         _Z10add_kernelPKfS0_Pfi
        .type           _Z10add_kernelPKfS0_Pfi,@function
        .size           _Z10add_kernelPKfS0_Pfi,(.L_x_47 - _Z10add_kernelPKfS0_Pfi)
        .other          _Z10add_kernelPKfS0_Pfi,@"STO_CUDA_ENTRY STV_DEFAULT"
_Z10add_kernelPKfS0_Pfi:
.text._Z10add_kernelPKfS0_Pfi:
[----:B------:R-:W-:Y:S01]  /*0000*/  LDC R1, c[0x0][0x37c] ;  /* 0x0000df00ff017b82 */ /* 0x000fe20000000800 */
[----:B------:R-:W0:Y:S07]  /*0010*/  S2R R0, SR_TID.X ;  /* 0x0000000000007919 */ /* 0x000e2e0000002100 */
[----:B------:R-:W0:Y:S01]  /*0020*/  S2UR UR4, SR_CTAID.X ;  /* 0x00000000000479c3 */ /* 0x000e220000002500 */
[----:B------:R-:W1:Y:S07]  /*0030*/  LDCU UR5, c[0x0][0x398] ;  /* 0x00007300ff0577ac */ /* 0x000e6e0008000800 */
[----:B------:R-:W0:Y:S02]  /*0040*/  LDC R9, c[0x0][0x360] ;  /* 0x0000d800ff097b82 */ /* 0x000e240000000800 */
[----:B0-----:R-:W-:-:S05]  /*0050*/  IMAD R9, R9, UR4, R0 ;  /* 0x0000000409097c24 */ /* 0x001fca000f8e0200 */
[----:B-1----:R-:W-:-:S13]  /*0060*/  ISETP.GE.AND P0, PT, R9, UR5, PT ;  /* 0x0000000509007c0c */ /* 0x002fda000bf06270 */
[----:B------:R-:W-:Y:S05]  /*0070*/  @P0 EXIT ;  /* 0x000000000000094d */ /* 0x000fea0003800000 */
[----:B------:R-:W0:Y:S01]  /*0080*/  LDC.64 R2, c[0x0][0x380] ;  /* 0x0000e000ff027b82 */ /* 0x000e220000000a00 */
[----:B------:R-:W1:Y:S07]  /*0090*/  LDCU.64 UR4, c[0x0][0x358] ;  /* 0x00006b00ff0477ac */ /* 0x000e6e0008000a00 */
[----:B------:R-:W2:Y:S08]  /*00a0*/  LDC.64 R4, c[0x0][0x388] ;  /* 0x0000e200ff047b82 */ /* 0x000eb00000000a00 */
[----:B------:R-:W3:Y:S01]  /*00b0*/  LDC.64 R6, c[0x0][0x390] ;  /* 0x0000e400ff067b82 */ /* 0x000ee20000000a00 */
[----:B0-----:R-:W-:-:S06]  /*00c0*/  IMAD.WIDE R2, R9, 0x4, R2 ;  /* 0x0000000409027825 */ /* 0x001fcc00078e0202 */
[----:B-1----:R-:W4:Y:S01]  /*00d0*/  LDG.E R2, desc[UR4][R2.64] ;  /* 0x0000000402027981 */ /* 0x002f22000c1e1900 */
[----:B--2---:R-:W-:-:S06]  /*00e0*/  IMAD.WIDE R4, R9, 0x4, R4 ;  /* 0x0000000409047825 */ /* 0x004fcc00078e0204 */
[----:B------:R-:W4:Y:S01]  /*00f0*/  LDG.E R5, desc[UR4][R4.64] ;  /* 0x0000000404057981 */ /* 0x000f22000c1e1900 */
[----:B---3--:R-:W-:-:S04]  /*0100*/  IMAD.WIDE R6, R9, 0x4, R6 ;  /* 0x0000000409067825 */ /* 0x008fc800078e0206 */
[----:B----4-:R-:W-:-:S05]  /*0110*/  FADD R9, R2, R5 ;  /* 0x0000000502097221 */ /* 0x010fca0000000000 */
[----:B------:R-:W-:Y:S01]  /*0120*/  STG.E desc[UR4][R6.64], R9 ;  /* 0x0000000906007986 */ /* 0x000fe2000c101904 */
[----:B------:R-:W-:Y:S05]  /*0130*/  EXIT ;  /* 0x000000000000794d */ /* 0x000fea0003800000 */
.L_x_0:
[----:B------:R-:W-:-:S00]  /*0140*/  BRA `(.L_x_0) ;  /* 0xfffffffc00fc7947 */ /* 0x000fc0000383ffff */
[----:B------:R-:W-:-:S00]  /*0150*/  NOP ;  /* 0x0000000000007918 */ /* 0x000fc00000000000 */
        /* <DEDUP_REMOVED lines=10> */
.L_x_47:


//--------------------- .text._Z11relu_kernelPKfPfi --------------------------
	.section	.text._Z11relu_kernelPKfPfi,"ax",@progbits
	.align	128
        .global         _Z11relu_kernelPKfPfi
        .type           _Z11relu_kernelPKfPfi,@function
        .size           _Z11relu_kernelPKfPfi,(.L_x_48 - _Z11relu_kernelPKfPfi)
        .other          _Z11relu_kernelPKfPfi,@"STO_CUDA_ENTRY STV_DEFAULT"
_Z11relu_kernelPKfPfi:
.text._Z11relu_kernelPKfPfi:
        /* <DEDUP_REMOVED lines=10> */
[----:B------:R-:W2:Y:S01]  /*00a0*/  LDC.64 R4, c[0x0][0x388] ;  /* 0x0000e200ff047b82 */ /* 0x000ea20000000a00 */
[----:B0-----:R-:W-:-:S06]  /*00b0*/  IMAD.WIDE R2, R7, 0x4, R2 ;  /* 0x0000000407027825 */ /* 0x001fcc00078e0202 */
[----:B-1----:R-:W3:Y:S01]  /*00c0*/  LDG.E R2, desc[UR4][R2.64] ;  /* 0x0000000402027981 */ /* 0x002ee2000c1e1900 */
[----:B--2---:R-:W-:Y:S01]  /*00d0*/  IMAD.WIDE R4, R7, 0x4, R4 ;  /* 0x0000000407047825 */ /* 0x004fe200078e0204 */
[----:B---3--:R-:W-:-:S04]  /*00e0*/  FSETP.GEU.AND P0, PT, R2, RZ, PT ;  /* 0x000000ff0200720b */ /* 0x008fc80003f0e000 */
[----:B------:R-:W-:-:S05]  /*00f0*/  FSEL R7, R2, RZ, P0 ;  /* 0x000000ff02077208 */ /* 0x000fca0000000000 */
[----:B------:R-:W-:Y:S01]  /*0100*/  STG.E desc[UR4][R4.64], R7 ;  /* 0x0000000704007986 */ /* 0x000fe2000c101904 */
[----:B------:R-:W-:Y:S05]  /*0110*/  EXIT ;  /* 0x000000000000794d */ /* 0x000fea0003800000 */
.L_x_1:
        /* <DEDUP_REMOVED lines=14> */
.L_x_48:


//--------------------- .text._Z32gemm_kernel_tiled_1D_blocktilingILi64ELi8ELi64ELi8EEvPKfS1_S1_Pfiiibbff --------------------------
	.section	.text._Z32gemm_kernel_tiled_1D_blocktilingILi64ELi8ELi64ELi8EEvPKfS1_S1_Pfiiibbff,"ax",@progbits
	.align	128
        .global         _Z32gemm_kernel_tiled_1D_blocktilingILi64ELi8ELi64ELi8EEvPKfS1_S1_Pfiiibbff
        .type           _Z32gemm_kernel_tiled_1D_blocktilingILi64ELi8ELi64ELi8EEvPKfS1_S1_Pfiiibbff,@function
        .size           _Z32gemm_kernel_tiled_1D_blocktilingILi64ELi8ELi64ELi8EEvPKfS1_S1_Pfiiibbff,(.L_x_49 - _Z32gemm_kernel_tiled_1D_blocktilingILi64ELi8ELi64ELi8EEvPKfS1_S1_Pfiiibbff)
        .other          _Z32gemm_kernel_tiled_1D_blocktilingILi64ELi8ELi64ELi8EEvPKfS1_S1_Pfiiibbff,@"STO_CUDA_ENTRY STV_DEFAULT"
_Z32gemm_kernel_tiled_1D_blocktilingILi64ELi8ELi64ELi8EEvPKfS1_S1_Pfiiibbff:
.text._Z32gemm_kernel_tiled_1D_blocktilingILi64ELi8ELi64ELi8EEvPKfS1_S1_Pfiiibbff:
[----:B------:R-:W-:Y:S01]  /*0000*/  LDC R1, c[0x0][0x37c] ;  /* 0x0000df00ff017b82 */ /* 0x000fe20000000800 */
[----:B------:R-:W0:Y:S01]  /*0010*/  S2R R31, SR_TID.X ;  /* 0x00000000001f7919 */ /* 0x000e220000002100 */
[----:B------:R-:W1:Y:S01]  /*0020*/  LDCU UR9, c[0x0][0x3a4] ;  /* 0x00007480ff0977ac */ /* 0x000e620008000800 */
[----:B------:R-:W-:Y:S01]  /*0030*/  HFMA2 R23, -RZ, RZ, 0, 0 ;  /* 0x00000000ff177431 */ /* 0x000fe200000001ff */
[----:B------:R-:W-:Y:S01]  /*0040*/  MOV R39, RZ ;  /* 0x000000ff00277202 */ /* 0x000fe20000000f00 */
[----:B------:R-:W-:Y:S01]  /*0050*/  HFMA2 R41, -RZ, RZ, 0, 0 ;  /* 0x00000000ff297431 */ /* 0x000fe200000001ff */
[----:B------:R-:W-:Y:S01]  /*0060*/  MOV R21, RZ ;  /* 0x000000ff00157202 */ /* 0x000fe20000000f00 */
[----:B------:R-:W-:Y:S01]  /*0070*/  HFMA2 R37, -RZ, RZ, 0, 0 ;  /* 0x00000000ff257431 */ /* 0x000fe200000001ff */
[----:B------:R-:W-:Y:S01]  /*0080*/  MOV R35, RZ ;  /* 0x000000ff00237202 */ /* 0x000fe20000000f00 */
[----:B------:R-:W-:Y:S01]  /*0090*/  HFMA2 R27, -RZ, RZ, 0, 0 ;  /* 0x00000000ff1b7431 */ /* 0x000fe200000001ff */
[----:B------:R-:W-:Y:S01]  /*00a0*/  MOV R25, RZ ;  /* 0x000000ff00197202 */ /* 0x000fe20000000f00 */
[----:B------:R-:W2:Y:S01]  /*00b0*/  LDCU.64 UR10, c[0x0][0x358] ;  /* 0x00006b00ff0a77ac */ /* 0x000ea20008000a00 */
[----:B-1----:R-:W-:-:S04]  /*00c0*/  UIADD3 UR4, UPT, UPT, UR9, 0xe, URZ ;  /* 0x0000000e09047890 */ /* 0x002fc8000fffe0ff */
[----:B------:R-:W-:Y:S01]  /*00d0*/  UISETP.GE.U32.AND UP0, UPT, UR4, 0xf, UPT ;  /* 0x0000000f0400788c */ /* 0x000fe2000bf06070 */
[----:B0-----:R-:W-:Y:S02]  /*00e0*/  LOP3.LUT R30, R31, 0x3f, RZ, 0xc0, !PT ;  /* 0x0000003f1f1e7812 */ /* 0x001fe400078ec0ff */
[----:B------:R-:W-:-:S06]  /*00f0*/  SHF.R.U32.HI R31, RZ, 0x6, R31 ;  /* 0x00000006ff1f7819 */ /* 0x000fcc000001161f */
[----:B--2---:R-:W-:Y:S05]  /*0100*/  BRA.U !UP0, `(.L_x_2) ;  /* 0x00000011083c7547 */ /* 0x004fea000b800000 */
[----:B------:R-:W0:Y:S01]  /*0110*/  S2R R29, SR_CTAID.Y ;  /* 0x00000000001d7919 */ /* 0x000e220000002600 */
[----:B------:R-:W1:Y:S01]  /*0120*/  LDCU UR4, c[0x0][0x3a0] ;  /* 0x00007400ff0477ac */ /* 0x000e620008000800 */
[----:B------:R-:W2:Y:S01]  /*0130*/  LDC R25, c[0x0][0x3a8] ;  /* 0x0000ea00ff197b82 */ /* 0x000ea20000000800 */
[----:B------:R-:W-:Y:S01]  /*0140*/  ISETP.GE.AND P0, PT, R31, UR9, PT ;  /* 0x000000091f007c0c */ /* 0x000fe2000bf06270 */
[----:B------:R-:W3:Y:S01]  /*0150*/  S2R R5, SR_CTAID.X ;  /* 0x0000000000057919 */ /* 0x000ee20000002500 */
[----:B------:R-:W-:Y:S01]  /*0160*/  BSSY.RECONVERGENT B0, `(.L_x_3) ;  /* 0x000000d000007945 */ /* 0x000fe20003800200 */
[----:B------:R-:W-:-:S04]  /*0170*/  MOV R16, RZ ;  /* 0x000000ff00107202 */ /* 0x000fc80000000f00 */
[----:B------:R-:W4:Y:S01]  /*0180*/  S2UR UR5, SR_CgaCtaId ;  /* 0x00000000000579c3 */ /* 0x000f220000008800 */
[----:B0-----:R-:W-:-:S04]  /*0190*/  LEA R29, R29, R30, 0x3 ;  /* 0x0000001e1d1d7211 */ /* 0x001fc800078e18ff */
[C---:B-1----:R-:W-:Y:S01]  /*01a0*/  ISETP.GE.OR P1, PT, R29.reuse, UR4, P0 ;  /* 0x000000041d007c0c */ /* 0x042fe20008726670 */
[----:B------:R-:W-:-:S12]  /*01b0*/  IMAD R34, R29, UR9, R31 ;  /* 0x000000091d227c24 */ /* 0x000fd8000f8e021f */
[----:B---34-:R-:W-:Y:S05]  /*01c0*/  @P1 BRA `(.L_x_4) ;  /* 0x0000000000181947 */ /* 0x018fea0003800000 */
[----:B------:R-:W0:Y:S01]  /*01d0*/  LDC.64 R2, c[0x0][0x380] ;  /* 0x0000e000ff027b82 */ /* 0x000e220000000a00 */
[----:B------:R-:W1:Y:S01]  /*01e0*/  LDCU.U8 UR4, c[0x0][0x3ac] ;  /* 0x00007580ff0477ac */ /* 0x000e620008000000 */
[----:B0-----:R-:W-:-:S05]  /*01f0*/  IMAD.WIDE R2, R34, 0x4, R2 ;  /* 0x0000000422027825 */ /* 0x001fca00078e0202 */
[----:B------:R0:W5:Y:S01]  /*0200*/  LDG.E R16, desc[UR10][R2.64] ;  /* 0x0000000a02107981 */ /* 0x000162000c1e1900 */
[----:B-1----:R-:W-:-:S06]  /*0210*/  UPRMT UR4, UR4, 0x8880, URZ ;  /* 0x0000888004047896 */ /* 0x002fcc00080000ff */
[----:B------:R-:W-:-:S13]  /*0220*/  ISETP.NE.AND P1, PT, RZ, UR4, PT ;  /* 0x00000004ff007c0c */ /* 0x000fda000bf25270 */
.L_x_4:
[----:B------:R-:W-:Y:S05]  /*0230*/  BSYNC.RECONVERGENT B0 ;  /* 0x0000000000007941 */ /* 0x000fea0003800200 */
.L_x_3:
[----:B------:R-:W-:Y:S01]  /*0240*/  UIADD3 UR4, UPT, UPT, UR9, 0x7, URZ ;  /* 0x0000000709047890 */ /* 0x000fe2000fffe0ff */
[----:B------:R-:W-:Y:S01]  /*0250*/  LEA R28, R5, R30, 0x6 ;  /* 0x0000001e051c7211 */ /* 0x000fe200078e30ff */
[----:B------:R-:W-:Y:S01]  /*0260*/  BSSY.RECONVERGENT B0, `(.L_x_5) ;  /* 0x0000011000007945 */ /* 0x000fe20003800200 */
[----:B------:R-:W-:Y:S01]  /*0270*/  HFMA2 R19, -RZ, RZ, 0, 0 ;  /* 0x00000000ff137431 */ /* 0x000fe200000001ff */
[----:B------:R-:W-:Y:S01]  /*0280*/  USHF.R.S32.HI UR6, URZ, 0x1f, UR4 ;  /* 0x0000001fff067899 */ /* 0x000fe20008011404 */
[-C--:B--2---:R-:W-:Y:S01]  /*0290*/  ISETP.GE.OR P0, PT, R28, R25.reuse, P0 ;  /* 0x000000191c00720c */ /* 0x084fe20000706670 */
[----:B------:R-:W-:Y:S02]  /*02a0*/  IMAD R24, R31, R25, R28 ;  /* 0x000000191f187224 */ /* 0x000fe400078e021c */
[----:B------:R-:W-:-:S03]  /*02b0*/  ULEA.HI UR6, UR6, UR4, URZ, 0x3 ;  /* 0x0000000406067291 */ /* 0x000fc6000f8f18ff */
[----:B------:R-:W-:Y:S01]  /*02c0*/  UMOV UR4, 0x400 ;  /* 0x0000040000047882 */ /* 0x000fe20000000000 */
[----:B------:R-:W-:Y:S02]  /*02d0*/  USHF.R.S32.HI UR6, URZ, 0x3, UR6 ;  /* 0x00000003ff067899 */ /* 0x000fe40008011406 */
[----:B------:R-:W-:Y:S02]  /*02e0*/  ULEA UR8, UR5, UR4, 0x18 ;  /* 0x0000000405087291 */ /* 0x000fe4000f8ec0ff */
[----:B------:R-:W-:-:S04]  /*02f0*/  UISETP.LT.U32.AND UP0, UPT, UR6, 0x1, UPT ;  /* 0x000000010600788c */ /* 0x000fc8000bf01070 */
[----:B------:R-:W-:Y:S01]  /*0300*/  USEL UR7, UR6, 0x1, !UP0 ;  /* 0x0000000106077887 */ /* 0x000fe2000c000000 */
[----:B------:R-:W-:Y:S11]  /*0310*/  @P0 BRA `(.L_x_6) ;  /* 0x0000000000140947 */ /* 0x000ff60003800000 */
[----:B0-----:R-:W0:Y:S02]  /*0320*/  LDC.64 R2, c[0x0][0x388] ;  /* 0x0000e200ff027b82 */ /* 0x001e240000000a00 */
[----:B0-----:R-:W-:-:S05]  /*0330*/  IMAD.WIDE R2, R24, 0x4, R2 ;  /* 0x0000000418027825 */ /* 0x001fca00078e0202 */
[----:B------:R1:W5:Y:S01]  /*0340*/  LDG.E R19, desc[UR10][R2.64] ;  /* 0x0000000a02137981 */ /* 0x000362000c1e1900 */
[----:B------:R-:W0:Y:S02]  /*0350*/  LDCU.S8 UR6, c[0x0][0x3ad] ;  /* 0x000075a0ff0677ac */ /* 0x000e240008000200 */
[----:B01----:R-:W-:-:S13]  /*0360*/  ISETP.NE.AND P0, PT, RZ, UR6, PT ;  /* 0x00000006ff007c0c */ /* 0x003fda000bf05270 */
.L_x_6:
[----:B------:R-:W-:Y:S05]  /*0370*/  BSYNC.RECONVERGENT B0 ;  /* 0x0000000000007941 */ /* 0x000fea0003800200 */
.L_x_5:
[----:B------:R-:W-:Y:S01]  /*0380*/  UIADD3 UR4, UPT, UPT, UR4, 0x800, URZ ;  /* 0x0000080004047890 */ /* 0x000fe2000fffe0ff */
[----:B0-----:R-:W-:Y:S02]  /*0390*/  LEA R2, R30, UR8, 0x5 ;  /* 0x000000081e027c11 */ /* 0x001fe4000f8e28ff */
[C---:B------:R-:W-:Y:S01]  /*03a0*/  LEA R3, R31.reuse, UR8, 0x8 ;  /* 0x000000081f037c11 */ /* 0x040fe2000f8e40ff */
[----:B------:R-:W-:Y:S01]  /*03b0*/  ULEA UR4, UR5, UR4, 0x18 ;  /* 0x0000000405047291 */ /* 0x000fe2000f8ec0ff */
[----:B------:R-:W-:-:S05]  /*03c0*/  LEA R17, R31, R2, 0x2 ;  /* 0x000000021f117211 */ /* 0x000fca00078e10ff */
[----:B------:R-:W-:Y:S01]  /*03d0*/  LEA R0, R30, UR4, 0x2 ;  /* 0x000000041e007c11 */ /* 0x000fe2000f8e10ff */
[----:B-----5:R-:W-:Y:S01]  /*03e0*/  STS [R17], R16 ;  /* 0x0000001011007388 */ /* 0x020fe20000000800 */
[----:B------:R-:W-:Y:S02]  /*03f0*/  UIADD3 UR4, UPT, UPT, -UR7, 0x1, URZ ;  /* 0x0000000107047890 */ /* 0x000fe4000fffe1ff */
[----:B------:R-:W-:Y:S02]  /*0400*/  LEA R2, R31, R0, 0x8 ;  /* 0x000000001f027211 */ /* 0x000fe400078e40ff */
[----:B------:R-:W-:-:S03]  /*0410*/  UISETP.NE.AND UP0, UPT, UR4, URZ, UPT ;  /* 0x000000ff0400728c */ /* 0x000fc6000bf05270 */
[----:B------:R-:W-:Y:S01]  /*0420*/  STS [R2], R19 ;  /* 0x0000001302007388 */ /* 0x000fe20000000800 */
[----:B------:R-:W-:Y:S06]  /*0430*/  BAR.SYNC.DEFER_BLOCKING 0x0 ;  /* 0x0000000000007b1d */ /* 0x000fec0000010000 */
[----:B------:R-:W-:Y:S04]  /*0440*/  LDS R35, [R0] ;  /* 0x0000000000237984 */ /* 0x000fe80000000800 */
[----:B------:R-:W0:Y:S04]  /*0450*/  LDS.128 R8, [R3+0x40] ;  /* 0x0000400003087984 */ /* 0x000e280000000c00 */
[----:B------:R-:W1:Y:S04]  /*0460*/  LDS.128 R12, [R3+0x60] ;  /* 0x00006000030c7984 */ /* 0x000e680000000c00 */
[----:B------:R-:W2:Y:S04]  /*0470*/  LDS.128 R4, [R3] ;  /* 0x0000000003047984 */ /* 0x000ea80000000c00 */
[----:B------:R-:W3:Y:S04]  /*0480*/  LDS R32, [R0+0x100] ;  /* 0x0001000000207984 */ /* 0x000ee80000000800 */
[----:B------:R-:W4:Y:S04]  /*0490*/  LDS R33, [R0+0x200] ;  /* 0x0002000000217984 */ /* 0x000f280000000800 */
[----:B------:R-:W4:Y:S04]  /*04a0*/  LDS R26, [R0+0x300] ;  /* 0x00030000001a7984 */ /* 0x000f280000000800 */
[----:B------:R-:W4:Y:S04]  /*04b0*/  LDS.128 R20, [R3+0x20] ;  /* 0x0000200003147984 */ /* 0x000f280000000c00 */
[----:B------:R-:W-:Y:S01]  /*04c0*/  LDS R39, [R0+0x600] ;  /* 0x0006000000277984 */ /* 0x000fe20000000800 */
[C---:B0-----:R-:W-:Y:S01]  /*04d0*/  FFMA R8, R35.reuse, R8, RZ ;  /* 0x0000000823087223 */ /* 0x041fe200000000ff */
[----:B-1----:R-:W-:Y:S01]  /*04e0*/  FFMA R12, R35, R12, RZ ;  /* 0x0000000c230c7223 */ /* 0x002fe200000000ff */
[----:B--2---:R-:W-:-:S02]  /*04f0*/  FFMA R17, R4, R35, RZ ;  /* 0x0000002304117223 */ /* 0x004fc400000000ff */
[C---:B---3--:R-:W-:Y:S01]  /*0500*/  FFMA R9, R32.reuse, R9, R8 ;  /* 0x0000000920097223 */ /* 0x048fe20000000008 */
[C---:B------:R-:W-:Y:S01]  /*0510*/  FFMA R13, R32.reuse, R13, R12 ;  /* 0x0000000d200d7223 */ /* 0x040fe2000000000c */
[----:B------:R-:W-:Y:S02]  /*0520*/  FFMA R4, R32, R5, R17 ;  /* 0x0000000520047223 */ /* 0x000fe40000000011 */
[C---:B----4-:R-:W-:Y:S01]  /*0530*/  FFMA R10, R33.reuse, R10, R9 ;  /* 0x0000000a210a7223 */ /* 0x050fe20000000009 */
[C---:B------:R-:W-:Y:S01]  /*0540*/  FFMA R14, R33.reuse, R14, R13 ;  /* 0x0000000e210e7223 */ /* 0x040fe2000000000d */
[----:B------:R-:W0:Y:S01]  /*0550*/  LDS.128 R16, [R3+0x80] ;  /* 0x0000800003107984 */ /* 0x000e220000000c00 */
[----:B------:R-:W-:Y:S01]  /*0560*/  FFMA R27, R33, R6, R4 ;  /* 0x00000006211b7223 */ /* 0x000fe20000000004 */
[C---:B------:R-:W-:Y:S01]  /*0570*/  FFMA R44, R26.reuse, R11, R10 ;  /* 0x0000000b1a2c7223 */ /* 0x040fe2000000000a */
[C---:B------:R-:W-:Y:S01]  /*0580*/  FFMA R38, R26.reuse, R15, R14 ;  /* 0x0000000f1a267223 */ /* 0x040fe2000000000e */
[----:B------:R-:W1:Y:S01]  /*0590*/  LDS.128 R8, [R3+0xa0] ;  /* 0x0000a00003087984 */ /* 0x000e620000000c00 */
[----:B------:R-:W-:Y:S01]  /*05a0*/  FFMA R27, R26, R7, R27 ;  /* 0x000000071a1b7223 */ /* 0x000fe2000000001b */
[----:B------:R-:W-:-:S02]  /*05b0*/  FFMA R20, R35, R20, RZ ;  /* 0x0000001423147223 */ /* 0x000fc400000000ff */
[----:B------:R-:W2:Y:S02]  /*05c0*/  LDS.128 R12, [R3+0xc0] ;  /* 0x0000c000030c7984 */ /* 0x000ea40000000c00 */
[----:B------:R-:W-:Y:S02]  /*05d0*/  FFMA R21, R32, R21, R20 ;  /* 0x0000001520157223 */ /* 0x000fe40000000014 */
[----:B------:R-:W3:Y:S02]  /*05e0*/  LDS.128 R4, [R3+0xe0] ;  /* 0x0000e00003047984 */ /* 0x000ee40000000c00 */
[----:B------:R-:W-:-:S04]  /*05f0*/  FFMA R22, R33, R22, R21 ;  /* 0x0000001621167223 */ /* 0x000fc80000000015 */
[----:B------:R-:W-:Y:S01]  /*0600*/  FFMA R36, R26, R23, R22 ;  /* 0x000000171a247223 */ /* 0x000fe20000000016 */
[----:B0-----:R-:W-:-:S04]  /*0610*/  FFMA R21, R35, R16, RZ ;  /* 0x0000001023157223 */ /* 0x001fc800000000ff */
[C---:B------:R-:W-:Y:S01]  /*0620*/  FFMA R16, R32.reuse, R17, R21 ;  /* 0x0000001120107223 */ /* 0x040fe20000000015 */
[C---:B-1----:R-:W-:Y:S01]  /*0630*/  FFMA R21, R35.reuse, R8, RZ ;  /* 0x0000000823157223 */ /* 0x042fe200000000ff */
[----:B--2---:R-:W-:Y:S02]  /*0640*/  FFMA R12, R35, R12, RZ ;  /* 0x0000000c230c7223 */ /* 0x004fe400000000ff */
[----:B------:R-:W-:Y:S01]  /*0650*/  FFMA R17, R33, R18, R16 ;  /* 0x0000001221117223 */ /* 0x000fe20000000010 */
[----:B---3--:R-:W-:Y:S01]  /*0660*/  FFMA R8, R35, R4, RZ ;  /* 0x0000000423087223 */ /* 0x008fe200000000ff */
[C---:B------:R-:W-:Y:S01]  /*0670*/  FFMA R4, R32.reuse, R9, R21 ;  /* 0x0000000920047223 */ /* 0x040fe20000000015 */
[----:B------:R-:W-:Y:S01]  /*0680*/  FFMA R13, R32, R13, R12 ;  /* 0x0000000d200d7223 */ /* 0x000fe2000000000c */
[----:B------:R-:W-:Y:S01]  /*0690*/  FFMA R42, R26, R19, R17 ;  /* 0x000000131a2a7223 */ /* 0x000fe20000000011 */
[----:B------:R-:W-:Y:S01]  /*06a0*/  FFMA R9, R32, R5, R8 ;  /* 0x0000000520097223 */ /* 0x000fe20000000008 */
[C---:B------:R-:W-:Y:S01]  /*06b0*/  FFMA R5, R33.reuse, R10, R4 ;  /* 0x0000000a21057223 */ /* 0x040fe20000000004 */
[C---:B------:R-:W-:Y:S01]  /*06c0*/  FFMA R14, R33.reuse, R14, R13 ;  /* 0x0000000e210e7223 */ /* 0x040fe2000000000d */
[----:B------:R-:W-:Y:S01]  /*06d0*/  LDS.128 R16, [R3+0x10] ;  /* 0x0000100003107984 */ /* 0x000fe20000000c00 */
[----:B------:R-:W-:Y:S01]  /*06e0*/  FFMA R6, R33, R6, R9 ;  /* 0x0000000621067223 */ /* 0x000fe20000000009 */
[C---:B------:R-:W-:Y:S01]  /*06f0*/  FFMA R40, R26.reuse, R11, R5 ;  /* 0x0000000b1a287223 */ /* 0x040fe20000000005 */
[C---:B------:R-:W-:Y:S01]  /*0700*/  FFMA R41, R26.reuse, R15, R14 ;  /* 0x0000000f1a297223 */ /* 0x040fe2000000000e */
[----:B------:R-:W0:Y:S01]  /*0710*/  LDS R33, [R0+0x400] ;  /* 0x0004000000217984 */ /* 0x000e220000000800 */
[----:B------:R-:W-:-:S03]  /*0720*/  FFMA R37, R26, R7, R6 ;  /* 0x000000071a257223 */ /* 0x000fc60000000006 */
[----:B------:R-:W1:Y:S04]  /*0730*/  LDS R32, [R0+0x500] ;  /* 0x0005000000207984 */ /* 0x000e680000000800 */
[----:B------:R-:W2:Y:S04]  /*0740*/  LDS.128 R12, [R3+0x50] ;  /* 0x00005000030c7984 */ /* 0x000ea80000000c00 */
[----:B------:R-:W3:Y:S04]  /*0750*/  LDS.128 R20, [R3+0x30] ;  /* 0x0000300003147984 */ /* 0x000ee80000000c00 */
[----:B------:R-:W4:Y:S01]  /*0760*/  LDS.128 R4, [R3+0x70] ;  /* 0x0000700003047984 */ /* 0x000f220000000c00 */
[----:B0-----:R-:W-:-:S04]  /*0770*/  FFMA R27, R16, R33, R27 ;  /* 0x00000021101b7223 */ /* 0x001fc8000000001b */
[C---:B-1----:R-:W-:Y:S01]  /*0780*/  FFMA R8, R32.reuse, R17, R27 ;  /* 0x0000001120087223 */ /* 0x042fe2000000001b */
[C---:B--2---:R-:W-:Y:S01]  /*0790*/  FFMA R9, R33.reuse, R12, R44 ;  /* 0x0000000c21097223 */ /* 0x044fe2000000002c */
[----:B---3--:R-:W-:Y:S01]  /*07a0*/  FFMA R20, R33, R20, R36 ;  /* 0x0000001421147223 */ /* 0x008fe20000000024 */
[----:B------:R-:W-:Y:S01]  /*07b0*/  LEA R36, R25, R24, 0x3 ;  /* 0x0000001819247211 */ /* 0x000fe200078e18ff */
[C---:B------:R-:W-:Y:S01]  /*07c0*/  FFMA R25, R39.reuse, R18, R8 ;  /* 0x0000001227197223 */ /* 0x040fe20000000008 */
[C---:B------:R-:W-:Y:S01]  /*07d0*/  FFMA R13, R32.reuse, R13, R9 ;  /* 0x0000000d200d7223 */ /* 0x040fe20000000009 */
[----:B------:R-:W0:Y:S01]  /*07e0*/  LDS R24, [R0+0x700] ;  /* 0x0007000000187984 */ /* 0x000e220000000800 */
[----:B------:R-:W-:Y:S02]  /*07f0*/  FFMA R21, R32, R21, R20 ;  /* 0x0000001520157223 */ /* 0x000fe40000000014 */
[----:B------:R-:W-:Y:S01]  /*0800*/  FFMA R14, R39, R14, R13 ;  /* 0x0000000e270e7223 */ /* 0x000fe2000000000d */
[----:B------:R-:W1:Y:S01]  /*0810*/  LDS.128 R8, [R3+0x90] ;  /* 0x0000900003087984 */ /* 0x000e620000000c00 */
[----:B----4-:R-:W-:Y:S01]  /*0820*/  FFMA R13, R33, R4, R38 ;  /* 0x00000004210d7223 */ /* 0x010fe20000000026 */
[----:B------:R-:W-:-:S03]  /*0830*/  FFMA R22, R39, R22, R21 ;  /* 0x0000001627167223 */ /* 0x000fc60000000015 */
[----:B------:R-:W-:-:S04]  /*0840*/  FFMA R4, R32, R5, R13 ;  /* 0x0000000520047223 */ /* 0x000fc8000000000d */
[----:B------:R-:W-:Y:S01]  /*0850*/  FFMA R5, R39, R6, R4 ;  /* 0x0000000627057223 */ /* 0x000fe20000000004 */
[C---:B0-----:R-:W-:Y:S01]  /*0860*/  FFMA R25, R24.reuse, R19, R25 ;  /* 0x0000001318197223 */ /* 0x041fe20000000019 */
[C---:B------:R-:W-:Y:S01]  /*0870*/  FFMA R27, R24.reuse, R23, R22 ;  /* 0x00000017181b7223 */ /* 0x040fe20000000016 */
[----:B------:R-:W-:Y:S01]  /*0880*/  FFMA R35, R24, R15, R14 ;  /* 0x0000000f18237223 */ /* 0x000fe2000000000e */
[----:B------:R-:W0:Y:S01]  /*0890*/  LDS.128 R16, [R3+0xd0] ;  /* 0x0000d00003107984 */ /* 0x000e220000000c00 */
[----:B-1----:R-:W-:-:S03]  /*08a0*/  FFMA R21, R33, R8, R42 ;  /* 0x0000000821157223 */ /* 0x002fc6000000002a */
[----:B------:R-:W1:Y:S01]  /*08b0*/  LDS.128 R12, [R3+0xb0] ;  /* 0x0000b000030c7984 */ /* 0x000e620000000c00 */
[----:B------:R-:W-:-:S03]  /*08c0*/  FFMA R4, R32, R9, R21 ;  /* 0x0000000920047223 */ /* 0x000fc60000000015 */
[----:B------:R-:W2:Y:S01]  /*08d0*/  LDS.128 R20, [R3+0xf0] ;  /* 0x0000f00003147984 */ /* 0x000ea20000000c00 */
[C---:B0-----:R-:W-:Y:S01]  /*08e0*/  FFMA R16, R33.reuse, R16, R41 ;  /* 0x0000001021107223 */ /* 0x041fe20000000029 */
[----:B-1----:R-:W-:-:S03]  /*08f0*/  FFMA R9, R33, R12, R40 ;  /* 0x0000000c21097223 */ /* 0x002fc60000000028 */
[----:B------:R-:W-:Y:S01]  /*0900*/  FFMA R17, R32, R17, R16 ;  /* 0x0000001120117223 */ /* 0x000fe20000000010 */
[----:B--2---:R-:W-:Y:S01]  /*0910*/  FFMA R20, R33, R20, R37 ;  /* 0x0000001421147223 */ /* 0x004fe20000000025 */
[----:B------:R-:W-:Y:S01]  /*0920*/  FFMA R37, R24, R7, R5 ;  /* 0x0000000718257223 */ /* 0x000fe20000000005 */
[C---:B------:R-:W-:Y:S01]  /*0930*/  FFMA R5, R39.reuse, R10, R4 ;  /* 0x0000000a27057223 */ /* 0x040fe20000000004 */
[C---:B------:R-:W-:Y:S01]  /*0940*/  FFMA R4, R32.reuse, R13, R9 ;  /* 0x0000000d20047223 */ /* 0x040fe20000000009 */
[----:B------:R-:W-:Y:S01]  /*0950*/  FFMA R21, R32, R21, R20 ;  /* 0x0000001520157223 */ /* 0x000fe20000000014 */
[C---:B------:R-:W-:Y:S02]  /*0960*/  FFMA R18, R39.reuse, R18, R17 ;  /* 0x0000001227127223 */ /* 0x040fe40000000011 */
[C---:B------:R-:W-:Y:S01]  /*0970*/  FFMA R4, R39.reuse, R14, R4 ;  /* 0x0000000e27047223 */ /* 0x040fe20000000004 */
[----:B------:R-:W-:Y:S01]  /*0980*/  FFMA R22, R39, R22, R21 ;  /* 0x0000001627167223 */ /* 0x000fe20000000015 */
[C---:B------:R-:W-:Y:S01]  /*0990*/  FFMA R21, R24.reuse, R11, R5 ;  /* 0x0000000b18157223 */ /* 0x040fe20000000005 */
[C---:B------:R-:W-:Y:S01]  /*09a0*/  FFMA R39, R24.reuse, R19, R18 ;  /* 0x0000001318277223 */ /* 0x040fe20000000012 */
[C---:B------:R-:W-:Y:S01]  /*09b0*/  FFMA R41, R24.reuse, R15, R4 ;  /* 0x0000000f18297223 */ /* 0x040fe20000000004 */
[----:B------:R-:W-:Y:S01]  /*09c0*/  FFMA R23, R24, R23, R22 ;  /* 0x0000001718177223 */ /* 0x000fe20000000016 */
[----:B------:R-:W-:Y:S06]  /*09d0*/  BAR.SYNC.DEFER_BLOCKING 0x0 ;  /* 0x0000000000007b1d */ /* 0x000fec0000010000 */
[----:B------:R-:W-:Y:S05]  /*09e0*/  BRA.U !UP0, `(.L_x_2) ;  /* 0x0000000908047547 */ /* 0x000fea000b800000 */
[----:B------:R-:W-:Y:S01]  /*09f0*/  IADD3 R34, PT, PT, R34, 0x8, RZ ;  /* 0x0000000822227810 */ /* 0x000fe20007ffe0ff */
[----:B------:R-:W0:Y:S01]  /*0a00*/  LDCU.U8 UR7, c[0x0][0x3ac] ;  /* 0x00007580ff0777ac */ /* 0x000e220008000000 */
[----:B------:R-:W-:Y:S01]  /*0a10*/  IADD3 R32, PT, PT, R31, 0x8, RZ ;  /* 0x000000081f207810 */ /* 0x000fe20007ffe0ff */
[----:B------:R-:W1:Y:S06]  /*0a20*/  LDCU.64 UR12, c[0x0][0x3a0] ;  /* 0x00007400ff0c77ac */ /* 0x000e6c0008000a00 */
.L_x_11:
[----:B-1----:R-:W-:Y:S01]  /*0a30*/  ISETP.GE.AND P0, PT, R32, UR13, PT ;  /* 0x0000000d20007c0c */ /* 0x002fe2000bf06270 */
[----:B------:R-:W-:Y:S01]  /*0a40*/  BSSY.RECONVERGENT B0, `(.L_x_7) ;  /* 0x0000009000007945 */ /* 0x000fe20003800200 */
[----:B------:R-:W-:Y:S02]  /*0a50*/  MOV R4, RZ ;  /* 0x000000ff00047202 */ /* 0x000fe40000000f00 */
[----:B------:R-:W-:-:S13]  /*0a60*/  ISETP.GE.OR P1, PT, R29, UR12, P0 ;  /* 0x0000000c1d007c0c */ /* 0x000fda0008726670 */
[----:B------:R-:W-:Y:S05]  /*0a70*/  @P1 BRA `(.L_x_8) ;  /* 0x0000000000141947 */ /* 0x000fea0003800000 */
[----:B------:R-:W1:Y:S02]  /*0a80*/  LDC.64 R4, c[0x0][0x380] ;  /* 0x0000e000ff047b82 */ /* 0x000e640000000a00 */
[----:B-1----:R-:W-:-:S06]  /*0a90*/  IMAD.WIDE R4, R34, 0x4, R4 ;  /* 0x0000000422047825 */ /* 0x002fcc00078e0204 */
[----:B------:R1:W5:Y:S01]  /*0aa0*/  LDG.E R4, desc[UR10][R4.64] ;  /* 0x0000000a04047981 */ /* 0x000362000c1e1900 */
[----:B0-----:R-:W-:-:S06]  /*0ab0*/  UPRMT UR5, UR7, 0x8880, URZ ;  /* 0x0000888007057896 */ /* 0x001fcc00080000ff */
[----:B------:R-:W-:-:S13]  /*0ac0*/  ISETP.NE.AND P1, PT, RZ, UR5, PT ;  /* 0x00000005ff007c0c */ /* 0x000fda000bf25270 */
.L_x_8:
[----:B0-----:R-:W-:Y:S05]  /*0ad0*/  BSYNC.RECONVERGENT B0 ;  /* 0x0000000000007941 */ /* 0x001fea0003800200 */
.L_x_7:
[----:B------:R-:W0:Y:S01]  /*0ae0*/  S2UR UR6, SR_CgaCtaId ;  /* 0x00000000000679c3 */ /* 0x000e220000008800 */
[----:B------:R-:W-:Y:S01]  /*0af0*/  UMOV UR5, 0x400 ;  /* 0x0000040000057882 */ /* 0x000fe20000000000 */
[----:B------:R-:W-:Y:S06]  /*0b00*/  BSSY.RECONVERGENT B0, `(.L_x_9) ;  /* 0x000000e000007945 */ /* 0x000fec0003800200 */
[----:B------:R-:W2:Y:S01]  /*0b10*/  LDC R33, c[0x0][0x3a8] ;  /* 0x0000ea00ff217b82 */ /* 0x000ea20000000800 */
[----:B0-----:R-:W-:-:S06]  /*0b20*/  ULEA UR5, UR6, UR5, 0x18 ;  /* 0x0000000506057291 */ /* 0x001fcc000f8ec0ff */
[----:B------:R-:W-:Y:S02]  /*0b30*/  LEA R6, R30, UR5, 0x5 ;  /* 0x000000051e067c11 */ /* 0x000fe4000f8e28ff */
[----:B--2---:R-:W-:Y:S02]  /*0b40*/  ISETP.GE.OR P0, PT, R28, R33, P0 ;  /* 0x000000211c00720c */ /* 0x004fe40000706670 */
[----:B-1----:R-:W-:-:S05]  /*0b50*/  LEA R5, R31, R6, 0x2 ;  /* 0x000000061f057211 */ /* 0x002fca00078e10ff */
[----:B-----5:R0:W-:Y:S02]  /*0b60*/  STS [R5], R4 ;  /* 0x0000000405007388 */ /* 0x0201e40000000800 */
[----:B0-----:R-:W-:-:S04]  /*0b70*/  HFMA2 R4, -RZ, RZ, 0, 0 ;  /* 0x00000000ff047431 */ /* 0x001fc800000001ff */
[----:B------:R-:W-:Y:S05]  /*0b80*/  @P0 BRA `(.L_x_10) ;  /* 0x0000000000140947 */ /* 0x000fea0003800000 */
[----:B------:R-:W0:Y:S02]  /*0b90*/  LDC.64 R4, c[0x0][0x388] ;  /* 0x0000e200ff047b82 */ /* 0x000e240000000a00 */
[----:B0-----:R-:W-:-:S06]  /*0ba0*/  IMAD.WIDE R4, R36, 0x4, R4 ;  /* 0x0000000424047825 */ /* 0x001fcc00078e0204 */
[----:B------:R0:W5:Y:S01]  /*0bb0*/  LDG.E R4, desc[UR10][R4.64] ;  /* 0x0000000a04047981 */ /* 0x000162000c1e1900 */
[----:B------:R-:W1:Y:S02]  /*0bc0*/  LDCU.S8 UR5, c[0x0][0x3ad] ;  /* 0x000075a0ff0577ac */ /* 0x000e640008000200 */
[----:B01----:R-:W-:-:S13]  /*0bd0*/  ISETP.NE.AND P0, PT, RZ, UR5, PT ;  /* 0x00000005ff007c0c */ /* 0x003fda000bf05270 */
.L_x_10:
[----:B------:R-:W-:Y:S05]  /*0be0*/  BSYNC.RECONVERGENT B0 ;  /* 0x0000000000007941 */ /* 0x000fea0003800200 */
.L_x_9:
[----:B-----5:R-:W-:Y:S01]  /*0bf0*/  STS [R2], R4 ;  /* 0x0000000402007388 */ /* 0x020fe20000000800 */
[----:B------:R-:W-:Y:S01]  /*0c00*/  UIADD3 UR4, UPT, UPT, UR4, 0x1, URZ ;  /* 0x0000000104047890 */ /* 0x000fe2000fffe0ff */
[----:B------:R-:W-:Y:S01]  /*0c10*/  LEA R36, R33, R36, 0x3 ;  /* 0x0000002421247211 */ /* 0x000fe200078e18ff */
[----:B------:R-:W-:Y:S02]  /*0c20*/  BAR.SYNC.DEFER_BLOCKING 0x0 ;  /* 0x0000000000007b1d */ /* 0x000fe40000010000 */
[----:B------:R-:W-:Y:S01]  /*0c30*/  UISETP.NE.AND UP0, UPT, UR4, URZ, UPT ;  /* 0x000000ff0400728c */ /* 0x000fe2000bf05270 */
[----:B------:R-:W-:Y:S02]  /*0c40*/  IADD3 R34, PT, PT, R34, 0x8, RZ ;  /* 0x0000000822227810 */ /* 0x000fe40007ffe0ff */
[----:B------:R-:W-:Y:S01]  /*0c50*/  IADD3 R32, PT, PT, R32, 0x8, RZ ;  /* 0x0000000820207810 */ /* 0x000fe20007ffe0ff */
[----:B------:R-:W-:Y:S04]  /*0c60*/  LDS R22, [R0] ;  /* 0x0000000000167984 */ /* 0x000fe80000000800 */
[----:B------:R-:W0:Y:S04]  /*0c70*/  LDS.128 R4, [R3] ;  /* 0x0000000003047984 */ /* 0x000e280000000c00 */
[----:B------:R-:W1:Y:S04]  /*0c80*/  LDS R20, [R0+0x100] ;  /* 0x0001000000147984 */ /* 0x000e680000000800 */
[----:B------:R-:W2:Y:S04]  /*0c90*/  LDS.128 R8, [R3+0x20] ;  /* 0x0000200003087984 */ /* 0x000ea80000000c00 */
[----:B------:R-:W3:Y:S04]  /*0ca0*/  LDS.128 R12, [R3+0x40] ;  /* 0x00004000030c7984 */ /* 0x000ee80000000c00 */
[----:B------:R-:W4:Y:S04]  /*0cb0*/  LDS.128 R16, [R3+0x60] ;  /* 0x0000600003107984 */ /* 0x000f280000000c00 */
[----:B------:R-:W-:Y:S04]  /*0cc0*/  LDS R40, [R0+0x300] ;  /* 0x0003000000287984 */ /* 0x000fe80000000800 */
[----:B------:R-:W-:Y:S01]  /*0cd0*/  LDS R38, [R0+0x500] ;  /* 0x0005000000267984 */ /* 0x000fe20000000800 */
[----:B0-----:R-:W-:-:S04]  /*0ce0*/  FFMA R25, R4, R22, R25 ;  /* 0x0000001604197223 */ /* 0x001fc80000000019 */
[----:B-1----:R-:W-:Y:S02]  /*0cf0*/  FFMA R4, R20, R5, R25 ;  /* 0x0000000514047223 */ /* 0x002fe40000000019 */
[----:B------:R-:W0:Y:S01]  /*0d00*/  LDS R25, [R0+0x200] ;  /* 0x0002000000197984 */ /* 0x000e220000000800 */
[C---:B--2---:R-:W-:Y:S01]  /*0d10*/  FFMA R8, R22.reuse, R8, R27 ;  /* 0x0000000816087223 */ /* 0x044fe2000000001b */
[----:B---3--:R-:W-:-:S03]  /*0d20*/  FFMA R5, R22, R12, R35 ;  /* 0x0000000c16057223 */ /* 0x008fc60000000023 */
[----:B------:R-:W-:Y:S01]  /*0d30*/  FFMA R9, R20, R9, R8 ;  /* 0x0000000914097223 */ /* 0x000fe20000000008 */
[----:B----4-:R-:W-:-:S04]  /*0d40*/  FFMA R37, R22, R16, R37 ;  /* 0x0000001016257223 */ /* 0x010fc80000000025 */
[C---:B------:R-:W-:Y:S01]  /*0d50*/  FFMA R12, R20.reuse, R17, R37 ;  /* 0x00000011140c7223 */ /* 0x040fe20000000025 */
[C---:B0-----:R-:W-:Y:S01]  /*0d60*/  FFMA R35, R25.reuse, R6, R4 ;  /* 0x0000000619237223 */ /* 0x041fe20000000004 */
[----:B------:R-:W-:Y:S01]  /*0d70*/  FFMA R4, R20, R13, R5 ;  /* 0x0000000d14047223 */ /* 0x000fe20000000005 */
[C---:B------:R-:W-:Y:S01]  /*0d80*/  FFMA R10, R25.reuse, R10, R9 ;  /* 0x0000000a190a7223 */ /* 0x040fe20000000009 */
[C---:B------:R-:W-:Y:S01]  /*0d90*/  FFMA R37, R25.reuse, R18, R12 ;  /* 0x0000001219257223 */ /* 0x040fe2000000000c */
[C---:B------:R-:W-:Y:S01]  /*0da0*/  FFMA R35, R40.reuse, R7, R35 ;  /* 0x0000000728237223 */ /* 0x040fe20000000023 */
[----:B------:R-:W-:Y:S01]  /*0db0*/  FFMA R13, R25, R14, R4 ;  /* 0x0000000e190d7223 */ /* 0x000fe20000000004 */
[C---:B------:R-:W-:Y:S01]  /*0dc0*/  FFMA R43, R40.reuse, R11, R10 ;  /* 0x0000000b282b7223 */ /* 0x040fe2000000000a */
[C---:B------:R-:W-:Y:S01]  /*0dd0*/  FFMA R37, R40.reuse, R19, R37 ;  /* 0x0000001328257223 */ /* 0x040fe20000000025 */
[----:B------:R-:W0:Y:S01]  /*0de0*/  LDS.128 R4, [R3+0x80] ;  /* 0x0000800003047984 */ /* 0x000e220000000c00 */
[----:B------:R-:W-:-:S03]  /*0df0*/  FFMA R42, R40, R15, R13 ;  /* 0x0000000f282a7223 */ /* 0x000fc6000000000d */
[----:B------:R-:W1:Y:S04]  /*0e00*/  LDS.128 R8, [R3+0xa0] ;  /* 0x0000a00003087984 */ /* 0x000e680000000c00 */
[----:B------:R-:W2:Y:S04]  /*0e10*/  LDS.128 R12, [R3+0xc0] ;  /* 0x0000c000030c7984 */ /* 0x000ea80000000c00 */
[----:B------:R-:W3:Y:S01]  /*0e20*/  LDS.128 R16, [R3+0xe0] ;  /* 0x0000e00003107984 */ /* 0x000ee20000000c00 */
[C---:B0-----:R-:W-:Y:S01]  /*0e30*/  FFMA R21, R22.reuse, R4, R21 ;  /* 0x0000000416157223 */ /* 0x041fe20000000015 */
[----:B-1----:R-:W-:-:S03]  /*0e40*/  FFMA R8, R22, R8, R41 ;  /* 0x0000000816087223 */ /* 0x002fc60000000029 */
[----:B------:R-:W-:Y:S01]  /*0e50*/  FFMA R4, R20, R5, R21 ;  /* 0x0000000514047223 */ /* 0x000fe20000000015 */
[----:B--2---:R-:W-:Y:S01]  /*0e60*/  FFMA R39, R22, R12, R39 ;  /* 0x0000000c16277223 */ /* 0x004fe20000000027 */
[----:B------:R-:W-:Y:S02]  /*0e70*/  FFMA R9, R20, R9, R8 ;  /* 0x0000000914097223 */ /* 0x000fe40000000008 */
[C---:B------:R-:W-:Y:S01]  /*0e80*/  FFMA R5, R25.reuse, R6, R4 ;  /* 0x0000000619057223 */ /* 0x040fe20000000004 */
[----:B---3--:R-:W-:Y:S01]  /*0e90*/  FFMA R16, R22, R16, R23 ;  /* 0x0000001016107223 */ /* 0x008fe20000000017 */
[C---:B------:R-:W-:Y:S01]  /*0ea0*/  FFMA R13, R20.reuse, R13, R39 ;  /* 0x0000000d140d7223 */ /* 0x040fe20000000027 */
[C---:B------:R-:W-:Y:S01]  /*0eb0*/  FFMA R10, R25.reuse, R10, R9 ;  /* 0x0000000a190a7223 */ /* 0x040fe20000000009 */
[----:B------:R-:W-:Y:S01]  /*0ec0*/  LDS R39, [R0+0x400] ;  /* 0x0004000000277984 */ /* 0x000fe20000000800 */
[----:B------:R-:W-:Y:S01]  /*0ed0*/  FFMA R17, R20, R17, R16 ;  /* 0x0000001114117223 */ /* 0x000fe20000000010 */
[C---:B------:R-:W-:Y:S01]  /*0ee0*/  FFMA R14, R25.reuse, R14, R13 ;  /* 0x0000000e190e7223 */ /* 0x040fe2000000000d */
[C---:B------:R-:W-:Y:S01]  /*0ef0*/  FFMA R16, R40.reuse, R7, R5 ;  /* 0x0000000728107223 */ /* 0x040fe20000000005 */
[----:B------:R-:W0:Y:S01]  /*0f00*/  LDS.128 R20, [R3+0x10] ;  /* 0x0000100003147984 */ /* 0x000e220000000c00 */
[----:B------:R-:W-:Y:S01]  /*0f10*/  FFMA R18, R25, R18, R17 ;  /* 0x0000001219127223 */ /* 0x000fe20000000011 */
[C---:B------:R-:W-:Y:S01]  /*0f20*/  FFMA R45, R40.reuse, R15, R14 ;  /* 0x0000000f282d7223 */ /* 0x040fe2000000000e */
[C---:B------:R-:W-:Y:S01]  /*0f30*/  FFMA R44, R40.reuse, R11, R10 ;  /* 0x0000000b282c7223 */ /* 0x040fe2000000000a */
[----:B------:R-:W1:Y:S01]  /*0f40*/  LDS.128 R24, [R3+0x30] ;  /* 0x0000300003187984 */ /* 0x000e620000000c00 */
[----:B------:R-:W-:-:S03]  /*0f50*/  FFMA R41, R40, R19, R18 ;  /* 0x0000001328297223 */ /* 0x000fc60000000012 */
[----:B------:R-:W2:Y:S04]  /*0f60*/  LDS.128 R4, [R3+0x50] ;  /* 0x0000500003047984 */ /* 0x000ea80000000c00 */
[----:B------:R-:W3:Y:S01]  /*0f70*/  LDS.128 R8, [R3+0x70] ;  /* 0x0000700003087984 */ /* 0x000ee20000000c00 */
[----:B0-----:R-:W-:-:S03]  /*0f80*/  FFMA R35, R20, R39, R35 ;  /* 0x0000002714237223 */ /* 0x001fc60000000023 */
[----:B------:R-:W-:Y:S01]  /*0f90*/  LDS R20, [R0+0x700] ;  /* 0x0007000000147984 */ /* 0x000fe20000000800 */
[C---:B-1----:R-:W-:Y:S01]  /*0fa0*/  FFMA R24, R39.reuse, R24, R43 ;  /* 0x0000001827187223 */ /* 0x042fe2000000002b */
[C---:B------:R-:W-:Y:S02]  /*0fb0*/  FFMA R12, R38.reuse, R21, R35 ;  /* 0x00000015260c7223 */ /* 0x040fe40000000023 */
[----:B------:R-:W0:Y:S01]  /*0fc0*/  LDS R43, [R0+0x600] ;  /* 0x00060000002b7984 */ /* 0x000e220000000800 */
[----:B------:R-:W-:Y:S01]  /*0fd0*/  FFMA R13, R38, R25, R24 ;  /* 0x00000019260d7223 */ /* 0x000fe20000000018 */
[C---:B--2---:R-:W-:Y:S01]  /*0fe0*/  FFMA R15, R39.reuse, R4, R42 ;  /* 0x00000004270f7223 */ /* 0x044fe2000000002a */
[----:B---3--:R-:W-:-:S03]  /*0ff0*/  FFMA R37, R39, R8, R37 ;  /* 0x0000000827257223 */ /* 0x008fc60000000025 */
[C---:B------:R-:W-:Y:S01]  /*1000*/  FFMA R4, R38.reuse, R5, R15 ;  /* 0x0000000526047223 */ /* 0x040fe2000000000f */
[C---:B0-----:R-:W-:Y:S01]  /*1010*/  FFMA R25, R43.reuse, R22, R12 ;  /* 0x000000162b197223 */ /* 0x041fe2000000000c */
[C---:B------:R-:W-:Y:S02]  /*1020*/  FFMA R26, R43.reuse, R26, R13 ;  /* 0x0000001a2b1a7223 */ /* 0x040fe4000000000d */
[C---:B------:R-:W-:Y:S01]  /*1030*/  FFMA R4, R43.reuse, R6, R4 ;  /* 0x000000062b047223 */ /* 0x040fe20000000004 */
[----:B------:R-:W0:Y:S01]  /*1040*/  LDS.128 R12, [R3+0x90] ;  /* 0x00009000030c7984 */ /* 0x000e220000000c00 */
[----:B------:R-:W-:Y:S01]  /*1050*/  FFMA R6, R38, R9, R37 ;  /* 0x0000000926067223 */ /* 0x000fe20000000025 */
[C---:B------:R-:W-:Y:S01]  /*1060*/  FFMA R25, R20.reuse, R23, R25 ;  /* 0x0000001714197223 */ /* 0x040fe20000000019 */
[C---:B------:R-:W-:Y:S01]  /*1070*/  FFMA R35, R20.reuse, R7, R4 ;  /* 0x0000000714237223 */ /* 0x040fe20000000004 */
[----:B------:R-:W-:Y:S01]  /*1080*/  FFMA R27, R20, R27, R26 ;  /* 0x0000001b141b7223 */ /* 0x000fe2000000001a */
[----:B------:R-:W-:-:S04]  /*1090*/  FFMA R37, R43, R10, R6 ;  /* 0x0000000a2b257223 */ /* 0x000fc80000000006 */
[----:B------:R-:W-:Y:S01]  /*10a0*/  FFMA R37, R20, R11, R37 ;  /* 0x0000000b14257223 */ /* 0x000fe20000000025 */
[----:B0-----:R-:W-:Y:S02]  /*10b0*/  FFMA R5, R39, R12, R16 ;  /* 0x0000000c27057223 */ /* 0x001fe40000000010 */
[----:B------:R-:W0:Y:S02]  /*10c0*/  LDS.128 R16, [R3+0xb0] ;  /* 0x0000b00003107984 */ /* 0x000e240000000c00 */
[----:B------:R-:W-:Y:S02]  /*10d0*/  FFMA R8, R38, R13, R5 ;  /* 0x0000000d26087223 */ /* 0x000fe40000000005 */
[----:B------:R-:W1:Y:S02]  /*10e0*/  LDS.128 R4, [R3+0xd0] ;  /* 0x0000d00003047984 */ /* 0x000e640000000c00 */
[----:B------:R-:W-:Y:S02]  /*10f0*/  FFMA R21, R43, R14, R8 ;  /* 0x0000000e2b157223 */ /* 0x000fe40000000008 */
[----:B------:R-:W2:Y:S02]  /*1100*/  LDS.128 R8, [R3+0xf0] ;  /* 0x0000f00003087984 */ /* 0x000ea40000000c00 */
[----:B------:R-:W-:Y:S01]  /*1110*/  FFMA R21, R20, R15, R21 ;  /* 0x0000000f14157223 */ /* 0x000fe20000000015 */
[C---:B0-----:R-:W-:Y:S01]  /*1120*/  FFMA R13, R39.reuse, R16, R44 ;  /* 0x00000010270d7223 */ /* 0x041fe2000000002c */
[----:B-1----:R-:W-:-:S03]  /*1130*/  FFMA R12, R39, R4, R45 ;  /* 0x00000004270c7223 */ /* 0x002fc6000000002d */
[C---:B------:R-:W-:Y:S01]  /*1140*/  FFMA R4, R38.reuse, R17, R13 ;  /* 0x0000001126047223 */ /* 0x040fe2000000000d */
[----:B--2---:R-:W-:Y:S01]  /*1150*/  FFMA R8, R39, R8, R41 ;  /* 0x0000000827087223 */ /* 0x004fe20000000029 */
[C---:B------:R-:W-:Y:S02]  /*1160*/  FFMA R5, R38.reuse, R5, R12 ;  /* 0x0000000526057223 */ /* 0x040fe4000000000c */
[C---:B------:R-:W-:Y:S01]  /*1170*/  FFMA R41, R43.reuse, R18, R4 ;  /* 0x000000122b297223 */ /* 0x040fe20000000004 */
[----:B------:R-:W-:Y:S01]  /*1180*/  FFMA R9, R38, R9, R8 ;  /* 0x0000000926097223 */ /* 0x000fe20000000008 */
[C---:B------:R-:W-:Y:S02]  /*1190*/  FFMA R6, R43.reuse, R6, R5 ;  /* 0x000000062b067223 */ /* 0x040fe40000000005 */
[C---:B------:R-:W-:Y:S01]  /*11a0*/  FFMA R41, R20.reuse, R19, R41 ;  /* 0x0000001314297223 */ /* 0x040fe20000000029 */
[----:B------:R-:W-:Y:S01]  /*11b0*/  FFMA R10, R43, R10, R9 ;  /* 0x0000000a2b0a7223 */ /* 0x000fe20000000009 */
[----:B------:R-:W-:-:S03]  /*11c0*/  FFMA R39, R20, R7, R6 ;  /* 0x0000000714277223 */ /* 0x000fc60000000006 */
[----:B------:R-:W-:Y:S01]  /*11d0*/  FFMA R23, R20, R11, R10 ;  /* 0x0000000b14177223 */ /* 0x000fe2000000000a */
[----:B------:R-:W-:Y:S06]  /*11e0*/  BAR.SYNC.DEFER_BLOCKING 0x0 ;  /* 0x0000000000007b1d */ /* 0x000fec0000010000 */
[----:B------:R-:W-:Y:S05]  /*11f0*/  BRA.U UP0, `(.L_x_11) ;  /* 0xfffffff9000c7547 */ /* 0x000fea000b83ffff */
.L_x_2:
[----:B------:R-:W0:Y:S01]  /*1200*/  LDCU UR5, c[0x0][0x3a0] ;  /* 0x00007400ff0577ac */ /* 0x000e220008000800 */
[----:B------:R-:W1:Y:S01]  /*1210*/  LDC.64 R2, c[0x0][0x390] ;  /* 0x0000e400ff027b82 */ /* 0x000e620000000a00 */
[----:B------:R-:W-:Y:S01]  /*1220*/  SHF.L.U32 R31, R31, 0x3, RZ ;  /* 0x000000031f1f7819 */ /* 0x000fe200000006ff */
[----:B------:R-:W2:Y:S03]  /*1230*/  LDCU UR6, c[0x0][0x3a8] ;  /* 0x00007500ff0677ac */ /* 0x000ea60008000800 */
[----:B0-----:R-:W-:-:S04]  /*1240*/  ISETP.GE.U32.AND P1, PT, R31, UR5, PT ;  /* 0x000000051f007c0c */ /* 0x001fc8000bf26070 */
[C---:B--2---:R-:W-:Y:S01]  /*1250*/  ISETP.LT.U32.AND P1, PT, R30.reuse, UR6, !P1 ;  /* 0x000000061e007c0c */ /* 0x044fe2000cf21070 */
[----:B-1----:R-:W-:-:S12]  /*1260*/  IMAD.WIDE.U32 R2, R30, 0x4, R2 ;  /* 0x000000041e027825 */ /* 0x002fd800078e0002 */
[----:B------:R-:W2:Y:S01]  /*1270*/  @P1 LDG.E R0, desc[UR10][R2.64] ;  /* 0x0000000a02001981 */ /* 0x000ea2000c1e1900 */
[----:B------:R-:W2:Y:S01]  /*1280*/  @P1 LDC.64 R10, c[0x0][0x3b0] ;  /* 0x0000ec00ff0a1b82 */ /* 0x000ea20000000a00 */
[C---:B------:R-:W-:Y:S01]  /*1290*/  IADD3 R9, PT, PT, R31.reuse, 0x1, RZ ;  /* 0x000000011f097810 */ /* 0x040fe20007ffe0ff */
[----:B------:R-:W-:-:S03]  /*12a0*/  @P1 IMAD R7, R31, UR6, R30 ;  /* 0x000000061f071c24 */ /* 0x000fc6000f8e021e */
[----:B------:R-:W-:-:S03]  /*12b0*/  ISETP.GE.U32.AND P0, PT, R9, UR5, PT ;  /* 0x0000000509007c0c */ /* 0x000fc6000bf06070 */
[----:B------:R-:W0:Y:S01]  /*12c0*/  @P1 LDC.64 R4, c[0x0][0x398] ;  /* 0x0000e600ff041b82 */ /* 0x000e220000000a00 */
[----:B------:R-:W-:-:S13]  /*12d0*/  ISETP.GE.U32.OR P0, PT, R30, UR6, P0 ;  /* 0x000000061e007c0c */ /* 0x000fda0008706470 */
[----:B------:R-:W1:Y:S01]  /*12e0*/  @!P0 LDC.64 R12, c[0x0][0x3b0] ;  /* 0x0000ec00ff0c8b82 */ /* 0x000e620000000a00 */
[----:B0-----:R-:W-:-:S07]  /*12f0*/  @P1 IMAD.WIDE.U32 R4, R7, 0x4, R4 ;  /* 0x0000000407041825 */ /* 0x001fce00078e0004 */
[----:B------:R-:W0:Y:S01]  /*1300*/  @!P0 LDC.64 R6, c[0x0][0x398] ;  /* 0x0000e600ff068b82 */ /* 0x000e220000000a00 */
[----:B--2---:R-:W-:-:S04]  /*1310*/  @P1 FMUL R0, R0, R11 ;  /* 0x0000000b00001220 */ /* 0x004fc80000400000 */
[----:B------:R-:W-:-:S05]  /*1320*/  @P1 FFMA R25, R25, R10, R0 ;  /* 0x0000000a19191223 */ /* 0x000fca0000000000 */
[----:B------:R2:W-:Y:S04]  /*1330*/  @P1 STG.E desc[UR10][R4.64], R25 ;  /* 0x0000001904001986 */ /* 0x0005e8000c10190a */
[----:B------:R-:W1:Y:S01]  /*1340*/  @!P0 LDG.E R0, desc[UR10][R2.64] ;  /* 0x0000000a02008981 */ /* 0x000e62000c1e1900 */
[----:B------:R-:W-:Y:S01]  /*1350*/  IADD3 R11, PT, PT, R31, 0x2, RZ ;  /* 0x000000021f0b7810 */ /* 0x000fe20007ffe0ff */
[----:B------:R-:W-:-:S03]  /*1360*/  @!P0 IMAD R9, R9, UR6, R30 ;  /* 0x0000000609098c24 */ /* 0x000fc6000f8e021e */
[----:B------:R-:W-:Y:S01]  /*1370*/  ISETP.GE.U32.AND P1, PT, R11, UR5, PT ;  /* 0x000000050b007c0c */ /* 0x000fe2000bf26070 */
[----:B0-----:R-:W-:-:S03]  /*1380*/  @!P0 IMAD.WIDE.U32 R6, R9, 0x4, R6 ;  /* 0x0000000409068825 */ /* 0x001fc600078e0006 */
[----:B------:R-:W-:Y:S01]  /*1390*/  ISETP.GE.U32.OR P1, PT, R30, UR6, P1 ;  /* 0x000000061e007c0c */ /* 0x000fe20008f26470 */
[----:B-1----:R-:W-:-:S12]  /*13a0*/  @!P0 FMUL R0, R0, R13 ;  /* 0x0000000d00008220 */ /* 0x002fd80000400000 */
[----:B--2---:R-:W0:Y:S01]  /*13b0*/  @!P1 LDC.64 R4, c[0x0][0x398] ;  /* 0x0000e600ff049b82 */ /* 0x004e220000000a00 */
[----:B------:R-:W-:-:S05]  /*13c0*/  @!P0 FFMA R27, R27, R12, R0 ;  /* 0x0000000c1b1b8223 */ /* 0x000fca0000000000 */
[----:B------:R1:W-:Y:S02]  /*13d0*/  @!P0 STG.E desc[UR10][R6.64], R27 ;  /* 0x0000001b06008986 */ /* 0x0003e4000c10190a */
[----:B------:R-:W2:Y:S02]  /*13e0*/  @!P1 LDC.64 R12, c[0x0][0x3b0] ;  /* 0x0000ec00ff0c9b82 */ /* 0x000ea40000000a00 */
[----:B------:R-:W2:Y:S01]  /*13f0*/  @!P1 LDG.E R0, desc[UR10][R2.64] ;  /* 0x0000000a02009981 */ /* 0x000ea2000c1e1900 */
[----:B------:R-:W-:Y:S01]  /*1400*/  IADD3 R9, PT, PT, R31, 0x3, RZ ;  /* 0x000000031f097810 */ /* 0x000fe20007ffe0ff */
[----:B------:R-:W-:-:S03]  /*1410*/  @!P1 IMAD R11, R11, UR6, R30 ;  /* 0x000000060b0b9c24 */ /* 0x000fc6000f8e021e */
[----:B------:R-:W-:-:S04]  /*1420*/  ISETP.GE.U32.AND P0, PT, R9, UR5, PT ;  /* 0x0000000509007c0c */ /* 0x000fc8000bf06070 */
[----:B------:R-:W-:Y:S01]  /*1430*/  ISETP.GE.U32.OR P0, PT, R30, UR6, P0 ;  /* 0x000000061e007c0c */ /* 0x000fe20008706470 */
[----:B0-----:R-:W-:-:S04]  /*1440*/  @!P1 IMAD.WIDE.U32 R4, R11, 0x4, R4 ;  /* 0x000000040b049825 */ /* 0x001fc800078e0004 */
[----:B--2---:R-:W-:-:S08]  /*1450*/  @!P1 FMUL R0, R0, R13 ;  /* 0x0000000d00009220 */ /* 0x004fd00000400000 */
[----:B-1----:R-:W0:Y:S01]  /*1460*/  @!P0 LDC.64 R6, c[0x0][0x398] ;  /* 0x0000e600ff068b82 */ /* 0x002e220000000a00 */
        /* <DEDUP_REMOVED lines=30> */
[----:B0-----:R-:W-:-:S12]  /*1650*/  @!P0 IMAD.WIDE.U32 R6, R9, 0x4, R6 ;  /* 0x0000000409068825 */ /* 0x001fd800078e0006 */
[----:B------:R-:W0:Y:S08]  /*1660*/  @!P1 LDC.64 R8, c[0x0][0x3b0] ;  /* 0x0000ec00ff089b82 */ /* 0x000e300000000a00 */
[----:B-1----:R-:W1:Y:S01]  /*1670*/  @!P1 LDC.64 R4, c[0x0][0x398] ;  /* 0x0000e600ff049b82 */ /* 0x002e620000000a00 */
[----:B--2---:R-:W-:-:S04]  /*1680*/  @!P0 FMUL R0, R0, R13 ;  /* 0x0000000d00008220 */ /* 0x004fc80000400000 */
[----:B------:R-:W-:-:S05]  /*1690*/  @!P0 FFMA R41, R41, R12, R0 ;  /* 0x0000000c29298223 */ /* 0x000fca0000000000 */
[----:B------:R2:W-:Y:S04]  /*16a0*/  @!P0 STG.E desc[UR10][R6.64], R41 ;  /* 0x0000002906008986 */ /* 0x0005e8000c10190a */
[----:B------:R-:W0:Y:S01]  /*16b0*/  @!P1 LDG.E R0, desc[UR10][R2.64] ;  /* 0x0000000a02009981 */ /* 0x000e22000c1e1900 */
[----:B------:R-:W-:Y:S01]  /*16c0*/  IADD3 R31, PT, PT, R31, 0x7, RZ ;  /* 0x000000071f1f7810 */ /* 0x000fe20007ffe0ff */
[----:B------:R-:W-:-:S03]  /*16d0*/  @!P1 IMAD R11, R11, UR6, R30 ;  /* 0x000000060b0b9c24 */ /* 0x000fc6000f8e021e */
[----:B------:R-:W-:Y:S01]  /*16e0*/  ISETP.GE.U32.AND P0, PT, R31, UR5, PT ;  /* 0x000000051f007c0c */ /* 0x000fe2000bf06070 */
[----:B-1----:R-:W-:-:S03]  /*16f0*/  @!P1 IMAD.WIDE.U32 R4, R11, 0x4, R4 ;  /* 0x000000040b049825 */ /* 0x002fc600078e0004 */
[----:B------:R-:W-:Y:S01]  /*1700*/  ISETP.GE.U32.OR P0, PT, R30, UR6, P0 ;  /* 0x000000061e007c0c */ /* 0x000fe20008706470 */
[----:B0-----:R-:W-:-:S04]  /*1710*/  @!P1 FMUL R0, R0, R9 ;  /* 0x0000000900009220 */ /* 0x001fc80000400000 */
[----:B------:R-:W-:-:S05]  /*1720*/  @!P1 FFMA R39, R39, R8, R0 ;  /* 0x0000000827279223 */ /* 0x000fca0000000000 */
[----:B------:R2:W-:Y:S03]  /*1730*/  @!P1 STG.E desc[UR10][R4.64], R39 ;  /* 0x0000002704009986 */ /* 0x0005e6000c10190a */
[----:B------:R-:W-:Y:S05]  /*1740*/  @P0 EXIT ;  /* 0x000000000000094d */ /* 0x000fea0003800000 */
[----:B------:R-:W3:Y:S01]  /*1750*/  LDG.E R2, desc[UR10][R2.64] ;  /* 0x0000000a02027981 */ /* 0x000ee2000c1e1900 */
[----:B--2---:R-:W0:Y:S01]  /*1760*/  LDC.64 R4, c[0x0][0x398] ;  /* 0x0000e600ff047b82 */ /* 0x004e220000000a00 */
[----:B------:R-:W3:Y:S01]  /*1770*/  LDCU.64 UR4, c[0x0][0x3b0] ;  /* 0x00007600ff0477ac */ /* 0x000ee20008000a00 */
[----:B------:R-:W-:-:S04]  /*1780*/  IMAD R31, R31, UR6, R30 ;  /* 0x000000061f1f7c24 */ /* 0x000fc8000f8e021e */
[----:B0-----:R-:W-:-:S04]  /*1790*/  IMAD.WIDE.U32 R4, R31, 0x4, R4 ;  /* 0x000000041f047825 */ /* 0x001fc800078e0004 */
[----:B---3--:R-:W-:-:S04]  /*17a0*/  FMUL R0, R2, UR5 ;  /* 0x0000000502007c20 */ /* 0x008fc80008400000 */
[----:B------:R-:W-:-:S05]  /*17b0*/  FFMA R23, R23, UR4, R0 ;  /* 0x0000000417177c23 */ /* 0x000fca0008000000 */
[----:B------:R-:W-:Y:S01]  /*17c0*/  STG.E desc[UR10][R4.64], R23 ;  /* 0x0000001704007986 */ /* 0x000fe2000c10190a */
[----:B------:R-:W-:Y:S05]  /*17d0*/  EXIT ;  /* 0x000000000000794d */ /* 0x000fea0003800000 */
.L_x_12:
        /* <DEDUP_REMOVED lines=10> */
.L_x_49:


//--------------------- .text._Z20gemm_kernel_tiled_1DILj16EEvPKfS1_S1_Pfiiibbff --------------------------
	.section	.text._Z20gemm_kernel_tiled_1DILj16EEvPKfS1_S1_Pfiiibbff,"ax",@progbits
	.align	128
        .global         _Z20gemm_kernel_tiled_1DILj16EEvPKfS1_S1_Pfiiibbff
        .type           _Z20gemm_kernel_tiled_1DILj16EEvPKfS1_S1_Pfiiibbff,@function
        .size           _Z20gemm_kernel_tiled_1DILj16EEvPKfS1_S1_Pfiiibbff,(.L_x_50 - _Z20gemm_kernel_tiled_1DILj16EEvPKfS1_S1_Pfiiibbff)
        .other          _Z20gemm_kernel_tiled_1DILj16EEvPKfS1_S1_Pfiiibbff,@"STO_CUDA_ENTRY STV_DEFAULT"
_Z20gemm_kernel_tiled_1DILj16EEvPKfS1_S1_Pfiiibbff:
.text._Z20gemm_kernel_tiled_1DILj16EEvPKfS1_S1_Pfiiibbff:
[----:B------:R-:W-:Y:S01]  /*0000*/  LDC R1, c[0x0][0x37c] ;  /* 0x0000df00ff017b82 */ /* 0x000fe20000000800 */
[----:B------:R-:W0:Y:S01]  /*0010*/  S2R R9, SR_CTAID.X ;  /* 0x0000000000097919 */ /* 0x000e220000002500 */
[----:B------:R-:W1:Y:S01]  /*0020*/  LDCU UR10, c[0x0][0x3a4] ;  /* 0x00007480ff0a77ac */ /* 0x000e620008000800 */
[----:B------:R-:W-:Y:S01]  /*0030*/  HFMA2 R27, -RZ, RZ, 0, 0 ;  /* 0x00000000ff1b7431 */ /* 0x000fe200000001ff */
[----:B------:R-:W2:Y:S01]  /*0040*/  S2R R0, SR_TID.X ;  /* 0x0000000000007919 */ /* 0x000ea20000002100 */
[----:B------:R-:W3:Y:S01]  /*0050*/  LDCU.64 UR8, c[0x0][0x358] ;  /* 0x00006b00ff0877ac */ /* 0x000ee20008000a00 */
[----:B------:R-:W4:Y:S01]  /*0060*/  S2R R4, SR_CTAID.Y ;  /* 0x0000000000047919 */ /* 0x000f220000002600 */
[----:B-1----:R-:W-:-:S04]  /*0070*/  UIADD3 UR4, UPT, UPT, UR10, 0xf, URZ ;  /* 0x0000000f0a047890 */ /* 0x002fc8000fffe0ff */
[----:B------:R-:W-:Y:S01]  /*0080*/  UISETP.GE.U32.AND UP0, UPT, UR4, 0x10, UPT ;  /* 0x000000100400788c */ /* 0x000fe2000bf06070 */
[----:B0-----:R-:W-:Y:S02]  /*0090*/  SHF.L.U32 R9, R9, 0x4, RZ ;  /* 0x0000000409097819 */ /* 0x001fe400000006ff */
[--C-:B--2---:R-:W-:Y:S02]  /*00a0*/  SHF.R.U32.HI R2, RZ, 0x4, R0.reuse ;  /* 0x00000004ff027819 */ /* 0x104fe40000011600 */
[----:B------:R-:W-:Y:S02]  /*00b0*/  LOP3.LUT R22, R9, 0xf, R0, 0xf8, !PT ;  /* 0x0000000f09167812 */ /* 0x000fe400078ef800 */
[----:B----4-:R-:W-:Y:S02]  /*00c0*/  LEA R23, R4, R2, 0x4 ;  /* 0x0000000204177211 */ /* 0x010fe400078e20ff */
[----:B---3--:R-:W-:Y:S05]  /*00d0*/  BRA.U !UP0, `(.L_x_13) ;  /* 0x00000005088c7547 */ /* 0x008fea000b800000 */
[----:B------:R-:W0:Y:S01]  /*00e0*/  S2UR UR7, SR_CgaCtaId ;  /* 0x00000000000779c3 */ /* 0x000e220000008800 */
[----:B------:R-:W1:Y:S01]  /*00f0*/  LDCU UR12, c[0x0][0x3a0] ;  /* 0x00007400ff0c77ac */ /* 0x000e620008000800 */
[----:B------:R-:W-:Y:S02]  /*0100*/  LOP3.LUT R0, R0, 0xf, RZ, 0xc0, !PT ;  /* 0x0000000f00007812 */ /* 0x000fe400078ec0ff */
[----:B------:R-:W-:Y:S01]  /*0110*/  MOV R27, RZ ;  /* 0x000000ff001b7202 */ /* 0x000fe20000000f00 */
[----:B------:R-:W2:Y:S02]  /*0120*/  LDCU UR11, c[0x0][0x3a8] ;  /* 0x00007500ff0b77ac */ /* 0x000ea40008000800 */
[----:B------:R-:W-:Y:S01]  /*0130*/  IMAD R16, R23, UR10, R0 ;  /* 0x0000000a17107c24 */ /* 0x000fe2000f8e0200 */
[----:B------:R-:W3:Y:S01]  /*0140*/  LDC R3, c[0x0][0x3a8] ;  /* 0x0000ea00ff037b82 */ /* 0x000ee20000000800 */
[----:B------:R-:W-:Y:S01]  /*0150*/  UMOV UR5, 0x400 ;  /* 0x0000040000057882 */ /* 0x000fe20000000000 */
[----:B------:R-:W-:-:S02]  /*0160*/  USHF.R.U32.HI UR6, URZ, 0x4, UR4 ;  /* 0x00000004ff067899 */ /* 0x000fc40008011604 */
[----:B------:R-:W-:Y:S01]  /*0170*/  UIADD3 UR4, UPT, UPT, UR5, 0x400, URZ ;  /* 0x0000040005047890 */ /* 0x000fe2000fffe0ff */
[----:B------:R-:W4:Y:S03]  /*0180*/  LDCU.U8 UR13, c[0x0][0x3ac] ;  /* 0x00007580ff0d77ac */ /* 0x000f260008000000 */
[----:B------:R-:W3:Y:S01]  /*0190*/  LDC.64 R24, c[0x0][0x380] ;  /* 0x0000e000ff187b82 */ /* 0x000ee20000000a00 */
[----:B------:R-:W-:Y:S01]  /*01a0*/  UIADD3 UR6, UPT, UPT, -UR6, URZ, URZ ;  /* 0x000000ff06067290 */ /* 0x000fe2000fffe1ff */
[----:B-1----:R-:W-:Y:S02]  /*01b0*/  IMAD R5, R0, UR12, R2 ;  /* 0x0000000c00057c24 */ /* 0x002fe4000f8e0202 */
[----:B--2---:R-:W-:-:S04]  /*01c0*/  IMAD R9, R2, UR11, R9 ;  /* 0x0000000b02097c24 */ /* 0x004fc8000f8e0209 */
[----:B------:R-:W1:Y:S01]  /*01d0*/  LDC.64 R6, c[0x0][0x3a0] ;  /* 0x0000e800ff067b82 */ /* 0x000e620000000a00 */
[----:B0-----:R-:W-:Y:S01]  /*01e0*/  ULEA UR5, UR7, UR5, 0x18 ;  /* 0x0000000507057291 */ /* 0x001fe2000f8ec0ff */
[----:B------:R-:W-:Y:S01]  /*01f0*/  LEA R5, R4, R5, 0x4 ;  /* 0x0000000504057211 */ /* 0x000fe200078e20ff */
[----:B------:R-:W-:Y:S01]  /*0200*/  ULEA UR4, UR7, UR4, 0x18 ;  /* 0x0000000407047291 */ /* 0x000fe2000f8ec0ff */
[----:B------:R-:W-:Y:S01]  /*0210*/  IMAD R4, R22, UR10, R2 ;  /* 0x0000000a16047c24 */ /* 0x000fe2000f8e0202 */
[----:B------:R-:W-:Y:S02]  /*0220*/  IADD3 R18, PT, PT, R0, R9, RZ ;  /* 0x0000000900127210 */ /* 0x000fe40007ffe0ff */
[----:B------:R-:W-:Y:S02]  /*0230*/  LEA R17, R2, UR5, 0x6 ;  /* 0x0000000502117c11 */ /* 0x000fe4000f8e30ff */
[C---:B------:R-:W-:Y:S02]  /*0240*/  LEA R19, R0.reuse, UR4, 0x2 ;  /* 0x0000000400137c11 */ /* 0x040fe4000f8e10ff */
[----:B------:R-:W-:-:S02]  /*0250*/  LEA R20, R0, R17, 0x2 ;  /* 0x0000001100147211 */ /* 0x000fc400078e10ff */
[----:B----4-:R-:W-:-:S07]  /*0260*/  LEA R21, R2, R19, 0x6 ;  /* 0x0000001302157211 */ /* 0x010fce00078e30ff */
.L_x_18:
[----:B-1----:R-:W-:Y:S01]  /*0270*/  ISETP.GE.U32.AND P0, PT, R0, R7, PT ;  /* 0x000000070000720c */ /* 0x002fe20003f06070 */
[----:B------:R-:W-:Y:S01]  /*0280*/  BSSY.RECONVERGENT B0, `(.L_x_14) ;  /* 0x000000a000007945 */ /* 0x000fe20003800200 */
[----:B------:R-:W-:Y:S02]  /*0290*/  MOV R13, RZ ;  /* 0x000000ff000d7202 */ /* 0x000fe40000000f00 */
[----:B------:R-:W-:-:S13]  /*02a0*/  ISETP.GE.OR P0, PT, R23, R6, P0 ;  /* 0x000000061700720c */ /* 0x000fda0000706670 */
[----:B------:R-:W-:Y:S05]  /*02b0*/  @P0 BRA `(.L_x_15) ;  /* 0x0000000000180947 */ /* 0x000fea0003800000 */
[----:B------:R-:W-:-:S06]  /*02c0*/  UPRMT UR4, UR13, 0x8880, URZ ;  /* 0x000088800d047896 */ /* 0x000fcc00080000ff */
[----:B------:R-:W-:-:S13]  /*02d0*/  ISETP.NE.AND P0, PT, RZ, UR4, PT ;  /* 0x00000004ff007c0c */ /* 0x000fda000bf05270 */
[----:B---3--:R-:W-:-:S05]  /*02e0*/  @P0 IMAD.WIDE.U32 R10, R5, 0x4, R24 ;  /* 0x00000004050a0825 */ /* 0x008fca00078e0018 */
[----:B------:R0:W5:Y:S01]  /*02f0*/  @P0 LDG.E R13, desc[UR8][R10.64] ;  /* 0x000000080a0d0981 */ /* 0x000162000c1e1900 */
[----:B------:R-:W-:-:S05]  /*0300*/  @!P0 IMAD.WIDE.U32 R8, R16, 0x4, R24 ;  /* 0x0000000410088825 */ /* 0x000fca00078e0018 */
[----:B------:R0:W5:Y:S02]  /*0310*/  @!P0 LDG.E R13, desc[UR8][R8.64] ;  /* 0x00000008080d8981 */ /* 0x000164000c1e1900 */
.L_x_15:
[----:B------:R-:W-:Y:S05]  /*0320*/  BSYNC.RECONVERGENT B0 ;  /* 0x0000000000007941 */ /* 0x000fea0003800200 */
.L_x_14:
[----:B-----5:R1:W-:Y:S01]  /*0330*/  STS [R20], R13 ;  /* 0x0000000d14007388 */ /* 0x0203e20000000800 */
[----:B---3--:R-:W-:Y:S01]  /*0340*/  ISETP.GE.AND P0, PT, R22, R3, PT ;  /* 0x000000031600720c */ /* 0x008fe20003f06270 */
[----:B------:R-:W-:Y:S01]  /*0350*/  BSSY.RECONVERGENT B0, `(.L_x_16) ;  /* 0x000000b000007945 */ /* 0x000fe20003800200 */
[----:B------:R-:W-:Y:S02]  /*0360*/  HFMA2 R28, -RZ, RZ, 0, 0 ;  /* 0x00000000ff1c7431 */ /* 0x000fe400000001ff */
[----:B------:R-:W-:-:S13]  /*0370*/  ISETP.GE.U32.OR P0, PT, R2, R7, P0 ;  /* 0x000000070200720c */ /* 0x000fda0000706470 */
[----:B-1----:R-:W-:Y:S05]  /*0380*/  @P0 BRA `(.L_x_17) ;  /* 0x00000000001c0947 */ /* 0x002fea0003800000 */
[----:B------:R-:W1:Y:S01]  /*0390*/  LDCU.S8 UR4, c[0x0][0x3ad] ;  /* 0x000075a0ff0477ac */ /* 0x000e620008000200 */
[----:B0-----:R-:W0:Y:S01]  /*03a0*/  LDC.64 R8, c[0x0][0x388] ;  /* 0x0000e200ff087b82 */ /* 0x001e220000000a00 */
[----:B-1----:R-:W-:-:S13]  /*03b0*/  ISETP.NE.AND P0, PT, RZ, UR4, PT ;  /* 0x00000004ff007c0c */ /* 0x002fda000bf05270 */
[----:B0-----:R-:W-:-:S05]  /*03c0*/  @P0 IMAD.WIDE.U32 R10, R4, 0x4, R8 ;  /* 0x00000004040a0825 */ /* 0x001fca00078e0008 */
[----:B------:R1:W5:Y:S01]  /*03d0*/  @P0 LDG.E R28, desc[UR8][R10.64] ;  /* 0x000000080a1c0981 */ /* 0x000362000c1e1900 */
[----:B------:R-:W-:-:S05]  /*03e0*/  @!P0 IMAD.WIDE.U32 R8, R18, 0x4, R8 ;  /* 0x0000000412088825 */ /* 0x000fca00078e0008 */
[----:B------:R1:W5:Y:S02]  /*03f0*/  @!P0 LDG.E R28, desc[UR8][R8.64] ;  /* 0x00000008081c8981 */ /* 0x000364000c1e1900 */
.L_x_17:
[----:B------:R-:W-:Y:S05]  /*0400*/  BSYNC.RECONVERGENT B0 ;  /* 0x0000000000007941 */ /* 0x000fea0003800200 */
.L_x_16:
[----:B-----5:R-:W-:Y:S01]  /*0410*/  STS [R21], R28 ;  /* 0x0000001c15007388 */ /* 0x020fe20000000800 */
[----:B------:R-:W-:Y:S01]  /*0420*/  UIADD3 UR6, UPT, UPT, UR6, 0x1, URZ ;  /* 0x0000000106067890 */ /* 0x000fe2000fffe0ff */
[----:B------:R-:W-:Y:S01]  /*0430*/  LEA R18, R3, R18, 0x4 ;  /* 0x0000001203127211 */ /* 0x000fe200078e20ff */
[----:B------:R-:W-:Y:S02]  /*0440*/  BAR.SYNC.DEFER_BLOCKING 0x0 ;  /* 0x0000000000007b1d */ /* 0x000fe40000010000 */
[----:B------:R-:W-:Y:S01]  /*0450*/  UISETP.NE.AND UP0, UPT, UR6, URZ, UPT ;  /* 0x000000ff0600728c */ /* 0x000fe2000bf05270 */
[----:B------:R-:W-:Y:S02]  /*0460*/  IADD3 R4, PT, PT, R4, 0x10, RZ ;  /* 0x0000001004047810 */ /* 0x000fe40007ffe0ff */
[----:B------:R-:W-:Y:S02]  /*0470*/  IADD3 R2, PT, PT, R2, 0x10, RZ ;  /* 0x0000001002027810 */ /* 0x000fe40007ffe0ff */
[----:B------:R-:W-:-:S02]  /*0480*/  IADD3 R16, PT, PT, R16, 0x10, RZ ;  /* 0x0000001010107810 */ /* 0x000fc40007ffe0ff */
[----:B------:R-:W-:Y:S02]  /*0490*/  LEA R5, R6, R5, 0x4 ;  /* 0x0000000506057211 */ /* 0x000fe400078e20ff */
[----:B------:R-:W-:Y:S01]  /*04a0*/  IADD3 R0, PT, PT, R0, 0x10, RZ ;  /* 0x0000001000007810 */ /* 0x000fe20007ffe0ff */
[----:B01----:R-:W-:Y:S04]  /*04b0*/  LDS R8, [R19] ;  /* 0x0000000013087984 */ /* 0x003fe80000000800 */
[----:B------:R-:W0:Y:S04]  /*04c0*/  LDS.128 R12, [R17] ;  /* 0x00000000110c7984 */ /* 0x000e280000000c00 */
[----:B------:R-:W1:Y:S04]  /*04d0*/  LDS R9, [R19+0x40] ;  /* 0x0000400013097984 */ /* 0x000e680000000800 */
[----:B------:R-:W2:Y:S04]  /*04e0*/  LDS R10, [R19+0x80] ;  /* 0x00008000130a7984 */ /* 0x000ea80000000800 */
[----:B------:R-:W3:Y:S04]  /*04f0*/  LDS R26, [R19+0xc0] ;  /* 0x0000c000131a7984 */ /* 0x000ee80000000800 */
[----:B------:R-:W-:Y:S01]  /*0500*/  LDS R29, [R19+0x3c0] ;  /* 0x0003c000131d7984 */ /* 0x000fe20000000800 */
[----:B0-----:R-:W-:-:S03]  /*0510*/  FFMA R8, R12, R8, R27 ;  /* 0x000000080c087223 */ /* 0x001fc6000000001b */
[----:B------:R-:W-:Y:S01]  /*0520*/  LDS R12, [R19+0x180] ;  /* 0x00018000130c7984 */ /* 0x000fe20000000800 */
[----:B-1----:R-:W-:-:S03]  /*0530*/  FFMA R9, R9, R13, R8 ;  /* 0x0000000d09097223 */ /* 0x002fc60000000008 */
[----:B------:R-:W-:Y:S01]  /*0540*/  LDS R13, [R19+0x100] ;  /* 0x00010000130d7984 */ /* 0x000fe20000000800 */
[----:B--2---:R-:W-:-:S03]  /*0550*/  FFMA R27, R10, R14, R9 ;  /* 0x0000000e0a1b7223 */ /* 0x004fc60000000009 */
[----:B------:R-:W0:Y:S01]  /*0560*/  LDS.128 R8, [R17+0x10] ;  /* 0x0000100011087984 */ /* 0x000e220000000c00 */
[----:B---3--:R-:W-:-:S03]  /*0570*/  FFMA R15, R26, R15, R27 ;  /* 0x0000000f1a0f7223 */ /* 0x008fc6000000001b */
[----:B------:R-:W1:Y:S04]  /*0580*/  LDS R27, [R19+0x140] ;  /* 0x00014000131b7984 */ /* 0x000e680000000800 */
[----:B------:R-:W2:Y:S01]  /*0590*/  LDS R26, [R19+0x1c0] ;  /* 0x0001c000131a7984 */ /* 0x000ea20000000800 */
[----:B0-----:R-:W-:-:S04]  /*05a0*/  FFMA R8, R8, R13, R15 ;  /* 0x0000000d08087223 */ /* 0x001fc8000000000f */
[----:B-1----:R-:W-:Y:S02]  /*05b0*/  FFMA R27, R27, R9, R8 ;  /* 0x000000091b1b7223 */ /* 0x002fe40000000008 */
[----:B------:R-:W-:Y:S02]  /*05c0*/  LDS R9, [R19+0x200] ;  /* 0x0002000013097984 */ /* 0x000fe40000000800 */
[----:B------:R-:W-:Y:S02]  /*05d0*/  FFMA R27, R12, R10, R27 ;  /* 0x0000000a0c1b7223 */ /* 0x000fe4000000001b */
[----:B------:R-:W0:Y:S02]  /*05e0*/  LDS.128 R12, [R17+0x20] ;  /* 0x00002000110c7984 */ /* 0x000e240000000c00 */
[----:B--2---:R-:W-:Y:S02]  /*05f0*/  FFMA R11, R26, R11, R27 ;  /* 0x0000000b1a0b7223 */ /* 0x004fe4000000001b */
[----:B------:R-:W1:Y:S04]  /*0600*/  LDS R27, [R19+0x240] ;  /* 0x00024000131b7984 */ /* 0x000e680000000800 */
[----:B------:R-:W2:Y:S04]  /*0610*/  LDS R8, [R19+0x280] ;  /* 0x0002800013087984 */ /* 0x000ea80000000800 */
[----:B------:R-:W3:Y:S01]  /*0620*/  LDS R26, [R19+0x2c0] ;  /* 0x0002c000131a7984 */ /* 0x000ee20000000800 */
[----:B0-----:R-:W-:-:S04]  /*0630*/  FFMA R12, R12, R9, R11 ;  /* 0x000000090c0c7223 */ /* 0x001fc8000000000b */
[----:B-1----:R-:W-:Y:S02]  /*0640*/  FFMA R27, R27, R13, R12 ;  /* 0x0000000d1b1b7223 */ /* 0x002fe4000000000c */
[----:B------:R-:W-:Y:S02]  /*0650*/  LDS R13, [R19+0x300] ;  /* 0x00030000130d7984 */ /* 0x000fe40000000800 */
[----:B--2---:R-:W-:Y:S02]  /*0660*/  FFMA R27, R8, R14, R27 ;  /* 0x0000000e081b7223 */ /* 0x004fe4000000001b */
[----:B------:R-:W0:Y:S02]  /*0670*/  LDS.128 R8, [R17+0x30] ;  /* 0x0000300011087984 */ /* 0x000e240000000c00 */
[----:B---3--:R-:W-:Y:S02]  /*0680*/  FFMA R15, R26, R15, R27 ;  /* 0x0000000f1a0f7223 */ /* 0x008fe4000000001b */
[----:B------:R-:W1:Y:S04]  /*0690*/  LDS R27, [R19+0x340] ;  /* 0x00034000131b7984 */ /* 0x000e680000000800 */
[----:B------:R-:W2:Y:S01]  /*06a0*/  LDS R12, [R19+0x380] ;  /* 0x00038000130c7984 */ /* 0x000ea20000000800 */
[----:B0-----:R-:W-:-:S04]  /*06b0*/  FFMA R8, R8, R13, R15 ;  /* 0x0000000d08087223 */ /* 0x001fc8000000000f */
[----:B-1----:R-:W-:-:S04]  /*06c0*/  FFMA R9, R27, R9, R8 ;  /* 0x000000091b097223 */ /* 0x002fc80000000008 */
[----:B--2---:R-:W-:-:S04]  /*06d0*/  FFMA R10, R12, R10, R9 ;  /* 0x0000000a0c0a7223 */ /* 0x004fc80000000009 */
[----:B------:R-:W-:Y:S01]  /*06e0*/  FFMA R27, R29, R11, R10 ;  /* 0x0000000b1d1b7223 */ /* 0x000fe2000000000a */
[----:B------:R-:W-:Y:S06]  /*06f0*/  BAR.SYNC.DEFER_BLOCKING 0x0 ;  /* 0x0000000000007b1d */ /* 0x000fec0000010000 */
[----:B------:R-:W-:Y:S05]  /*0700*/  BRA.U UP0, `(.L_x_18) ;  /* 0xfffffff900d87547 */ /* 0x000fea000b83ffff */
.L_x_13:
[----:B------:R-:W0:Y:S01]  /*0710*/  LDCU UR7, c[0x0][0x3a8] ;  /* 0x00007500ff0777ac */ /* 0x000e220008000800 */
[----:B------:R-:W1:Y:S01]  /*0720*/  LDCU UR4, c[0x0][0x3a0] ;  /* 0x00007400ff0477ac */ /* 0x000e620008000800 */
[----:B0-----:R-:W-:-:S04]  /*0730*/  ISETP.GE.AND P0, PT, R22, UR7, PT ;  /* 0x0000000716007c0c */ /* 0x001fc8000bf06270 */
[----:B-1----:R-:W-:-:S13]  /*0740*/  ISETP.GE.OR P0, PT, R23, UR4, P0 ;  /* 0x0000000417007c0c */ /* 0x002fda0008706670 */
[----:B------:R-:W-:Y:S05]  /*0750*/  @P0 EXIT ;  /* 0x000000000000094d */ /* 0x000fea0003800000 */
[----:B------:R-:W0:Y:S01]  /*0760*/  LDC.64 R2, c[0x0][0x390] ;  /* 0x0000e400ff027b82 */ /* 0x000e220000000a00 */
[----:B------:R-:W1:Y:S07]  /*0770*/  LDCU.64 UR4, c[0x0][0x3b0] ;  /* 0x00007600ff0477ac */ /* 0x000e6e0008000a00 */
[----:B------:R-:W2:Y:S01]  /*0780*/  LDC.64 R4, c[0x0][0x398] ;  /* 0x0000e600ff047b82 */ /* 0x000ea20000000a00 */
[----:B0-----:R-:W-:-:S06]  /*0790*/  IMAD.WIDE R2, R22, 0x4, R2 ;  /* 0x0000000416027825 */ /* 0x001fcc00078e0202 */
[----:B------:R-:W1:Y:S01]  /*07a0*/  LDG.E R2, desc[UR8][R2.64] ;  /* 0x0000000802027981 */ /* 0x000e62000c1e1900 */
[----:B------:R-:W-:-:S04]  /*07b0*/  IMAD R23, R23, UR7, R22 ;  /* 0x0000000717177c24 */ /* 0x000fc8000f8e0216 */
[----:B--2---:R-:W-:-:S04]  /*07c0*/  IMAD.WIDE R4, R23, 0x4, R4 ;  /* 0x0000000417047825 */ /* 0x004fc800078e0204 */
[----:B-1----:R-:W-:-:S04]  /*07d0*/  FMUL R0, R2, UR5 ;  /* 0x0000000502007c20 */ /* 0x002fc80008400000 */
[----:B------:R-:W-:-:S05]  /*07e0*/  FFMA R27, R27, UR4, R0 ;  /* 0x000000041b1b7c23 */ /* 0x000fca0008000000 */
[----:B------:R-:W-:Y:S01]  /*07f0*/  STG.E desc[UR8][R4.64], R27 ;  /* 0x0000001b04007986 */ /* 0x000fe2000c101908 */
[----:B------:R-:W-:Y:S05]  /*0800*/  EXIT ;  /* 0x000000000000794d */ /* 0x000fea0003800000 */
.L_x_19:
        /* <DEDUP_REMOVED lines=15> */
.L_x_50:


//--------------------- .text._Z17gemm_kernel_tiledILj16EEvPKfS1_S1_Pfiiibbff --------------------------
	.section	.text._Z17gemm_kernel_tiledILj16EEvPKfS1_S1_Pfiiibbff,"ax",@progbits
	.align	128
        .global         _Z17gemm_kernel_tiledILj16EEvPKfS1_S1_Pfiiibbff
        .type           _Z17gemm_kernel_tiledILj16EEvPKfS1_S1_Pfiiibbff,@function
        .size           _Z17gemm_kernel_tiledILj16EEvPKfS1_S1_Pfiiibbff,(.L_x_51 - _Z17gemm_kernel_tiledILj16EEvPKfS1_S1_Pfiiibbff)
        .other          _Z17gemm_kernel_tiledILj16EEvPKfS1_S1_Pfiiibbff,@"STO_CUDA_ENTRY STV_DEFAULT"
_Z17gemm_kernel_tiledILj16EEvPKfS1_S1_Pfiiibbff:
.text._Z17gemm_kernel_tiledILj16EEvPKfS1_S1_Pfiiibbff:
[----:B------:R-:W-:Y:S01]  /*0000*/  LDC R1, c[0x0][0x37c] ;  /* 0x0000df00ff017b82 */ /* 0x000fe20000000800 */
[----:B------:R-:W0:Y:S01]  /*0010*/  LDCU UR10, c[0x0][0x3a4] ;  /* 0x00007480ff0a77ac */ /* 0x000e220008000800 */
[----:B------:R-:W1:Y:S01]  /*0020*/  S2R R4, SR_CTAID.X ;  /* 0x0000000000047919 */ /* 0x000e620000002500 */
[----:B------:R-:W-:Y:S01]  /*0030*/  HFMA2 R27, -RZ, RZ, 0, 0 ;  /* 0x00000000ff1b7431 */ /* 0x000fe200000001ff */
[----:B------:R-:W2:Y:S01]  /*0040*/  LDCU.64 UR8, c[0x0][0x358] ;  /* 0x00006b00ff0877ac */ /* 0x000ea20008000a00 */
[----:B------:R-:W3:Y:S01]  /*0050*/  S2R R6, SR_CTAID.Y ;  /* 0x0000000000067919 */ /* 0x000ee20000002600 */
[----:B------:R-:W3:Y:S01]  /*0060*/  S2R R3, SR_TID.Y ;  /* 0x0000000000037919 */ /* 0x000ee20000002200 */
[----:B------:R-:W1:Y:S01]  /*0070*/  S2R R0, SR_TID.X ;  /* 0x0000000000007919 */ /* 0x000e620000002100 */
[----:B0-----:R-:W-:-:S04]  /*0080*/  UIADD3 UR4, UPT, UPT, UR10, 0xf, URZ ;  /* 0x0000000f0a047890 */ /* 0x001fc8000fffe0ff */
[----:B------:R-:W-:Y:S01]  /*0090*/  UISETP.GE.U32.AND UP0, UPT, UR4, 0x10, UPT ;  /* 0x000000100400788c */ /* 0x000fe2000bf06070 */
[----:B---3--:R-:W-:Y:S02]  /*00a0*/  LEA R23, R6, R3, 0x4 ;  /* 0x0000000306177211 */ /* 0x008fe400078e20ff */
[----:B-1----:R-:W-:-:S06]  /*00b0*/  LEA R22, R4, R0, 0x4 ;  /* 0x0000000004167211 */ /* 0x002fcc00078e20ff */
[----:B--2---:R-:W-:Y:S05]  /*00c0*/  BRA.U !UP0, `(.L_x_20) ;  /* 0x0000000508887547 */ /* 0x004fea000b800000 */
[----:B------:R-:W0:Y:S01]  /*00d0*/  S2UR UR7, SR_CgaCtaId ;  /* 0x00000000000779c3 */ /* 0x000e220000008800 */
[----:B------:R-:W1:Y:S01]  /*00e0*/  LDCU UR11, c[0x0][0x3a8] ;  /* 0x00007500ff0b77ac */ /* 0x000e620008000800 */
[----:B------:R-:W-:Y:S01]  /*00f0*/  MOV R27, RZ ;  /* 0x000000ff001b7202 */ /* 0x000fe20000000f00 */
[----:B------:R-:W-:Y:S01]  /*0100*/  IMAD R18, R23, UR10, R0 ;  /* 0x0000000a17127c24 */ /* 0x000fe2000f8e0200 */
[----:B------:R-:W2:Y:S04]  /*0110*/  LDCU UR12, c[0x0][0x3a0] ;  /* 0x00007400ff0c77ac */ /* 0x000ea80008000800 */
        /* <DEDUP_REMOVED lines=13> */
[----:B------:R-:W-:Y:S01]  /*01f0*/  LEA R7, R6, R7, 0x4 ;  /* 0x0000000706077211 */ /* 0x000fe200078e20ff */
[----:B------:R-:W-:Y:S02]  /*0200*/  IMAD R6, R22, UR10, R3 ;  /* 0x0000000a16067c24 */ /* 0x000fe4000f8e0203 */
[----:B------:R-:W-:Y:S02]  /*0210*/  LEA R19, R3, UR5, 0x6 ;  /* 0x0000000503137c11 */ /* 0x000fe4000f8e30ff */
[C---:B------:R-:W-:Y:S02]  /*0220*/  LEA R4, R0.reuse, UR4, 0x2 ;  /* 0x0000000400047c11 */ /* 0x040fe4000f8e10ff */
[----:B------:R-:W-:-:S02]  /*0230*/  LEA R20, R0, R19, 0x2 ;  /* 0x0000001300147211 */ /* 0x000fc400078e10ff */
[----:B----4-:R-:W-:-:S07]  /*0240*/  LEA R21, R3, R4, 0x6 ;  /* 0x0000000403157211 */ /* 0x010fce00078e30ff */
.L_x_25:
        /* <DEDUP_REMOVED lines=11> */
.L_x_22:
[----:B------:R-:W-:Y:S05]  /*0300*/  BSYNC.RECONVERGENT B0 ;  /* 0x0000000000007941 */ /* 0x000fea0003800200 */
.L_x_21:
[----:B-----5:R1:W-:Y:S01]  /*0310*/  STS [R20], R13 ;  /* 0x0000000d14007388 */ /* 0x0203e20000000800 */
[----:B------:R-:W-:Y:S01]  /*0320*/  ISETP.GE.U32.AND P0, PT, R3, R17, PT ;  /* 0x000000110300720c */ /* 0x000fe20003f06070 */
[----:B------:R-:W-:Y:S01]  /*0330*/  BSSY.RECONVERGENT B0, `(.L_x_23) ;  /* 0x000000b000007945 */ /* 0x000fe20003800200 */
[----:B------:R-:W-:Y:S02]  /*0340*/  HFMA2 R28, -RZ, RZ, 0, 0 ;  /* 0x00000000ff1c7431 */ /* 0x000fe400000001ff */
[----:B---3--:R-:W-:-:S13]  /*0350*/  ISETP.GE.OR P0, PT, R22, R2, P0 ;  /* 0x000000021600720c */ /* 0x008fda0000706670 */
        /* <DEDUP_REMOVED lines=8> */
.L_x_24:
[----:B------:R-:W-:Y:S05]  /*03e0*/  BSYNC.RECONVERGENT B0 ;  /* 0x0000000000007941 */ /* 0x000fea0003800200 */
.L_x_23:
        /* <DEDUP_REMOVED lines=48> */
.L_x_20:
        /* <DEDUP_REMOVED lines=16> */
.L_x_26:
        /* <DEDUP_REMOVED lines=9> */
.L_x_51:


//--------------------- .text._Z17gemm_kernel_naivePKfS0_S0_Pfiiibbff --------------------------
	.section	.text._Z17gemm_kernel_naivePKfS0_S0_Pfiiibbff,"ax",@progbits
	.align	128
        .global         _Z17gemm_kernel_naivePKfS0_S0_Pfiiibbff
        .type           _Z17gemm_kernel_naivePKfS0_S0_Pfiiibbff,@function
        .size           _Z17gemm_kernel_naivePKfS0_S0_Pfiiibbff,(.L_x_52 - _Z17gemm_kernel_naivePKfS0_S0_Pfiiibbff)
        .other          _Z17gemm_kernel_naivePKfS0_S0_Pfiiibbff,@"STO_CUDA_ENTRY STV_DEFAULT"
_Z17gemm_kernel_naivePKfS0_S0_Pfiiibbff:
.text._Z17gemm_kernel_naivePKfS0_S0_Pfiiibbff:
[----:B------:R-:W-:Y:S01]  /*0000*/  LDC R1, c[0x0][0x37c] ;  /* 0x0000df00ff017b82 */ /* 0x000fe20000000800 */
[----:B------:R-:W0:Y:S07]  /*0010*/  S2R R29, SR_TID.X ;  /* 0x00000000001d7919 */ /* 0x000e2e0000002100 */
[----:B------:R-:W1:Y:S01]  /*0020*/  S2UR UR4, SR_CTAID.X ;  /* 0x00000000000479c3 */ /* 0x000e620000002500 */
[----:B------:R-:W1:Y:S01]  /*0030*/  LDCU UR5, c[0x0][0x360] ;  /* 0x00006c00ff0577ac */ /* 0x000e620008000800 */
[----:B------:R-:W2:Y:S01]  /*0040*/  S2R R9, SR_TID.Y ;  /* 0x0000000000097919 */ /* 0x000ea20000002200 */
[----:B------:R-:W3:Y:S05]  /*0050*/  LDCU UR7, c[0x0][0x364] ;  /* 0x00006c80ff0777ac */ /* 0x000eea0008000800 */
[----:B------:R-:W3:Y:S08]  /*0060*/  S2UR UR6, SR_CTAID.Y ;  /* 0x00000000000679c3 */ /* 0x000ef00000002600 */
[----:B------:R-:W4:Y:S08]  /*0070*/  LDC R0, c[0x0][0x3a8] ;  /* 0x0000ea00ff007b82 */ /* 0x000f300000000800 */
[----:B------:R-:W5:Y:S01]  /*0080*/  LDC R2, c[0x0][0x3a0] ;  /* 0x0000e800ff027b82 */ /* 0x000f620000000800 */
[----:B-1----:R-:W-:-:S06]  /*0090*/  UIMAD UR4, UR4, UR5, URZ ;  /* 0x00000005040472a4 */ /* 0x002fcc000f8e02ff */
[----:B0-----:R-:W-:Y:S01]  /*00a0*/  IADD3 R3, PT, PT, R29, UR4, RZ ;  /* 0x000000041d037c10 */ /* 0x001fe2000fffe0ff */
[----:B---3--:R-:W-:-:S06]  /*00b0*/  UIMAD UR5, UR6, UR7, URZ ;  /* 0x00000007060572a4 */ /* 0x008fcc000f8e02ff */
[----:B--2---:R-:W-:Y:S02]  /*00c0*/  IADD3 R4, PT, PT, R9, UR5, RZ ;  /* 0x0000000509047c10 */ /* 0x004fe4000fffe0ff */
[----:B----4-:R-:W-:-:S04]  /*00d0*/  ISETP.GE.U32.AND P0, PT, R3, R0, PT ;  /* 0x000000000300720c */ /* 0x010fc80003f06070 */
[----:B-----5:R-:W-:-:S13]  /*00e0*/  ISETP.GE.U32.OR P0, PT, R4, R2, P0 ;  /* 0x000000020400720c */ /* 0x020fda0000706470 */
[----:B------:R-:W-:Y:S05]  /*00f0*/  @P0 EXIT ;  /* 0x000000000000094d */ /* 0x000fea0003800000 */
[----:B------:R-:W0:Y:S01]  /*0100*/  LDC R5, c[0x0][0x3a4] ;  /* 0x0000e900ff057b82 */ /* 0x000e220000000800 */
[----:B------:R-:W1:Y:S01]  /*0110*/  LDCU.64 UR8, c[0x0][0x358] ;  /* 0x00006b00ff0877ac */ /* 0x000e620008000a00 */
[----:B------:R-:W-:Y:S01]  /*0120*/  HFMA2 R24, -RZ, RZ, 0, 0 ;  /* 0x00000000ff187431 */ /* 0x000fe200000001ff */
[----:B0-----:R-:W-:-:S13]  /*0130*/  ISETP.GE.AND P0, PT, R5, 0x1, PT ;  /* 0x000000010500780c */ /* 0x001fda0003f06270 */
[----:B-1----:R-:W-:Y:S05]  /*0140*/  @!P0 BRA `(.L_x_27) ;  /* 0x00000024005c8947 */ /* 0x002fea0003800000 */
[----:B------:R-:W0:Y:S02]  /*0150*/  LDCU.U8 UR6, c[0x0][0x3ac] ;  /* 0x00007580ff0677ac */ /* 0x000e240008000000 */
[----:B0-----:R-:W-:-:S04]  /*0160*/  UPRMT UR6, UR6, 0x8880, URZ ;  /* 0x0000888006067896 */ /* 0x001fc800080000ff */
[----:B------:R-:W-:-:S09]  /*0170*/  UISETP.NE.AND UP0, UPT, UR6, URZ, UPT ;  /* 0x000000ff0600728c */ /* 0x000fd2000bf05270 */
[----:B------:R-:W-:Y:S05]  /*0180*/  BRA.U UP0, `(.L_x_28) ;  /* 0x0000001100907547 */ /* 0x000fea000b800000 */
[----:B------:R-:W0:Y:S02]  /*0190*/  LDCU.S8 UR6, c[0x0][0x3ad] ;  /* 0x000075a0ff0677ac */ /* 0x000e240008000200 */
[----:B0-----:R-:W-:-:S09]  /*01a0*/  UISETP.NE.AND UP0, UPT, UR6, URZ, UPT ;  /* 0x000000ff0600728c */ /* 0x001fd2000bf05270 */
[----:B------:R-:W-:Y:S05]  /*01b0*/  BRA.U UP0, `(.L_x_29) ;  /* 0x0000000900507547 */ /* 0x000fea000b800000 */
[C---:B------:R-:W-:Y:S01]  /*01c0*/  ISETP.GE.U32.AND P1, PT, R5.reuse, 0x8, PT ;  /* 0x000000080500780c */ /* 0x040fe20003f26070 */
[----:B------:R-:W-:Y:S01]  /*01d0*/  HFMA2 R24, -RZ, RZ, 0, 0 ;  /* 0x00000000ff187431 */ /* 0x000fe200000001ff */
[----:B------:R-:W-:Y:S02]  /*01e0*/  LOP3.LUT R6, R5, 0x7, RZ, 0xc0, !PT ;  /* 0x0000000705067812 */ /* 0x000fe400078ec0ff */
[----:B------:R-:W-:Y:S02]  /*01f0*/  MOV R7, RZ ;  /* 0x000000ff00077202 */ /* 0x000fe40000000f00 */
[----:B------:R-:W-:-:S07]  /*0200*/  ISETP.NE.AND P0, PT, R6, RZ, PT ;  /* 0x000000ff0600720c */ /* 0x000fce0003f05270 */
[----:B------:R-:W-:Y:S06]  /*0210*/  @!P1 BRA `(.L_x_30) ;  /* 0x0000000400249947 */ /* 0x000fec0003800000 */
[----:B------:R-:W-:Y:S01]  /*0220*/  LOP3.LUT R7, R5, 0x7ffffff8, RZ, 0xc0, !PT ;  /* 0x7ffffff805077812 */ /* 0x000fe200078ec0ff */
[C---:B------:R-:W-:Y:S01]  /*0230*/  IMAD R9, R0.reuse, 0x3, R3 ;  /* 0x0000000300097824 */ /* 0x040fe200078e0203 */
[C---:B------:R-:W-:Y:S01]  /*0240*/  IADD3 R2, PT, PT, R0.reuse, UR4, R29 ;  /* 0x0000000400027c10 */ /* 0x040fe2000fffe01d */
[C-C-:B------:R-:W-:Y:S01]  /*0250*/  IMAD R11, R0.reuse, 0x5, R3.reuse ;  /* 0x00000005000b7824 */ /* 0x140fe200078e0203 */
[CC--:B------:R-:W-:Y:S01]  /*0260*/  LEA R8, R0.reuse, R3.reuse, 0x1 ;  /* 0x0000000300087211 */ /* 0x0c0fe200078e08ff */
[C-C-:B------:R-:W-:Y:S01]  /*0270*/  IMAD R12, R0.reuse, 0x6, R3.reuse ;  /* 0x00000006000c7824 */ /* 0x140fe200078e0203 */
[C---:B------:R-:W-:Y:S01]  /*0280*/  LEA R10, R0.reuse, R3, 0x2 ;  /* 0x00000003000a7211 */ /* 0x040fe200078e10ff */
[----:B------:R-:W-:Y:S01]  /*0290*/  IMAD R13, R0, 0x7, R3 ;  /* 0x00000007000d7824 */ /* 0x000fe200078e0203 */
[----:B------:R-:W-:Y:S01]  /*02a0*/  MOV R24, RZ ;  /* 0x000000ff00187202 */ /* 0x000fe20000000f00 */
[----:B------:R-:W-:Y:S01]  /*02b0*/  IMAD R15, R4, R5, 0x3 ;  /* 0x00000003040f7424 */ /* 0x000fe200078e0205 */
[----:B------:R-:W-:-:S02]  /*02c0*/  MOV R14, R3 ;  /* 0x00000003000e7202 */ /* 0x000fc40000000f00 */
[----:B------:R-:W-:-:S07]  /*02d0*/  IADD3 R25, PT, PT, -R7, RZ, RZ ;  /* 0x000000ff07197210 */ /* 0x000fce0007ffe1ff */
.L_x_31:
[----:B------:R-:W0:Y:S01]  /*02e0*/  LDC.64 R16, c[0x0][0x380] ;  /* 0x0000e000ff107b82 */ /* 0x000e220000000a00 */
[----:B------:R-:W-:-:S07]  /*02f0*/  IADD3 R35, PT, PT, R15, -0x3, RZ ;  /* 0xfffffffd0f237810 */ /* 0x000fce0007ffe0ff */
[----:B------:R-:W1:Y:S01]  /*0300*/  LDC.64 R18, c[0x0][0x388] ;  /* 0x0000e200ff127b82 */ /* 0x000e620000000a00 */
[----:B0-----:R-:W-:-:S06]  /*0310*/  IMAD.WIDE.U32 R34, R35, 0x4, R16 ;  /* 0x0000000423227825 */ /* 0x001fcc00078e0010 */
[----:B------:R-:W2:Y:S01]  /*0320*/  LDG.E R34, desc[UR8][R34.64] ;  /* 0x0000000822227981 */ /* 0x000ea2000c1e1900 */
[----:B-1----:R-:W-:-:S05]  /*0330*/  IMAD.WIDE.U32 R20, R14, 0x4, R18 ;  /* 0x000000040e147825 */ /* 0x002fca00078e0012 */
[----:B------:R0:W2:Y:S01]  /*0340*/  LDG.E R35, desc[UR8][R20.64] ;  /* 0x0000000814237981 */ /* 0x0000a2000c1e1900 */
[C---:B------:R-:W-:Y:S02]  /*0350*/  IADD3 R31, PT, PT, R15.reuse, -0x2, RZ ;  /* 0xfffffffe0f1f7810 */ /* 0x040fe40007ffe0ff */
[C---:B------:R-:W-:Y:S01]  /*0360*/  IADD3 R29, PT, PT, R15.reuse, 0x1, RZ ;  /* 0x000000010f1d7810 */ /* 0x040fe20007ffe0ff */
[C---:B------:R-:W-:Y:S01]  /*0370*/  IMAD.WIDE.U32 R22, R15.reuse, 0x4, R16 ;  /* 0x000000040f167825 */ /* 0x040fe200078e0010 */
[----:B------:R-:W-:-:S03]  /*0380*/  IADD3 R27, PT, PT, R15, -0x1, RZ ;  /* 0xffffffff0f1b7810 */ /* 0x000fc60007ffe0ff */
[--C-:B------:R-:W-:Y:S01]  /*0390*/  IMAD.WIDE.U32 R30, R31, 0x4, R16.reuse ;  /* 0x000000041f1e7825 */ /* 0x100fe200078e0010 */
[C---:B------:R-:W-:Y:S02]  /*03a0*/  IADD3 R28, PT, PT, R15.reuse, 0x2, RZ ;  /* 0x000000020f1c7810 */ /* 0x040fe40007ffe0ff */
[----:B------:R-:W-:Y:S01]  /*03b0*/  IADD3 R32, PT, PT, R15, 0x3, RZ ;  /* 0x000000030f207810 */ /* 0x000fe20007ffe0ff */
[--C-:B0-----:R-:W-:Y:S02]  /*03c0*/  IMAD.WIDE.U32 R20, R29, 0x4, R16.reuse ;  /* 0x000000041d147825 */ /* 0x101fe400078e0010 */
[----:B------:R-:W3:Y:S02]  /*03d0*/  LDG.E R30, desc[UR8][R30.64] ;  /* 0x000000081e1e7981 */ /* 0x000ee4000c1e1900 */
[--C-:B------:R-:W-:Y:S02]  /*03e0*/  IMAD.WIDE.U32 R26, R27, 0x4, R16.reuse ;  /* 0x000000041b1a7825 */ /* 0x100fe400078e0010 */
[----:B------:R0:W4:Y:S04]  /*03f0*/  LDG.E R29, desc[UR8][R20.64] ;  /* 0x00000008141d7981 */ /* 0x000128000c1e1900 */
[----:B------:R-:W5:Y:S04]  /*0400*/  LDG.E R33, desc[UR8][R26.64] ;  /* 0x000000081a217981 */ /* 0x000f68000c1e1900 */
[----:B------:R1:W4:Y:S01]  /*0410*/  LDG.E R31, desc[UR8][R22.64] ;  /* 0x00000008161f7981 */ /* 0x000322000c1e1900 */
[----:B0-----:R-:W-:-:S05]  /*0420*/  IMAD.WIDE.U32 R20, R32, 0x4, R16 ;  /* 0x0000000420147825 */ /* 0x001fca00078e0010 */
[----:B------:R0:W4:Y:S01]  /*0430*/  LDG.E R26, desc[UR8][R20.64] ;  /* 0x00000008141a7981 */ /* 0x000122000c1e1900 */
[----:B-1----:R-:W-:-:S05]  /*0440*/  IMAD.WIDE.U32 R22, R28, 0x4, R16 ;  /* 0x000000041c167825 */ /* 0x002fca00078e0010 */
[----:B------:R1:W4:Y:S01]  /*0450*/  LDG.E R27, desc[UR8][R22.64] ;  /* 0x00000008161b7981 */ /* 0x000322000c1e1900 */
[----:B0-----:R-:W-:-:S05]  /*0460*/  IMAD.WIDE.U32 R20, R8, 0x4, R18 ;  /* 0x0000000408147825 */ /* 0x001fca00078e0012 */
[----:B------:R0:W5:Y:S01]  /*0470*/  LDG.E R32, desc[UR8][R20.64] ;  /* 0x0000000814207981 */ /* 0x000162000c1e1900 */
[----:B-1----:R-:W-:-:S05]  /*0480*/  IMAD.WIDE.U32 R22, R2, 0x4, R18 ;  /* 0x0000000402167825 */ /* 0x002fca00078e0012 */
[----:B------:R1:W3:Y:S01]  /*0490*/  LDG.E R28, desc[UR8][R22.64] ;  /* 0x00000008161c7981 */ /* 0x0002e2000c1e1900 */
[----:B0-----:R-:W-:Y:S01]  /*04a0*/  IMAD.WIDE.U32 R20, R9, 0x4, R18 ;  /* 0x0000000409147825 */ /* 0x001fe200078e0012 */
[----:B------:R-:W-:-:S03]  /*04b0*/  IADD3 R37, PT, PT, R15, 0x4, RZ ;  /* 0x000000040f257810 */ /* 0x000fc60007ffe0ff */
[----:B-1----:R-:W-:-:S05]  /*04c0*/  IMAD.WIDE.U32 R22, R10, 0x4, R18 ;  /* 0x000000040a167825 */ /* 0x002fca00078e0012 */
[----:B------:R-:W4:Y:S01]  /*04d0*/  LDG.E R36, desc[UR8][R22.64] ;  /* 0x0000000816247981 */ /* 0x000f22000c1e1900 */
[----:B------:R-:W-:-:S06]  /*04e0*/  IMAD.WIDE.U32 R16, R37, 0x4, R16 ;  /* 0x0000000425107825 */ /* 0x000fcc00078e0010 */
[----:B------:R-:W4:Y:S01]  /*04f0*/  LDG.E R16, desc[UR8][R16.64] ;  /* 0x0000000810107981 */ /* 0x000f22000c1e1900 */
[----:B--2---:R-:W-:-:S03]  /*0500*/  FFMA R24, R34, R35, R24 ;  /* 0x0000002322187223 */ /* 0x004fc60000000018 */
[----:B------:R0:W4:Y:S02]  /*0510*/  LDG.E R34, desc[UR8][R20.64] ;  /* 0x0000000814227981 */ /* 0x000124000c1e1900 */
[----:B0-----:R-:W-:-:S05]  /*0520*/  IMAD.WIDE.U32 R20, R11, 0x4, R18 ;  /* 0x000000040b147825 */ /* 0x001fca00078e0012 */
[----:B------:R0:W2:Y:S02]  /*0530*/  LDG.E R35, desc[UR8][R20.64] ;  /* 0x0000000814237981 */ /* 0x0000a4000c1e1900 */
[----:B0-----:R-:W-:-:S04]  /*0540*/  IMAD.WIDE.U32 R20, R12, 0x4, R18 ;  /* 0x000000040c147825 */ /* 0x001fc800078e0012 */
[----:B------:R-:W-:Y:S01]  /*0550*/  IMAD.WIDE.U32 R18, R13, 0x4, R18 ;  /* 0x000000040d127825 */ /* 0x000fe200078e0012 */
[----:B------:R-:W2:Y:S05]  /*0560*/  LDG.E R37, desc[UR8][R20.64] ;  /* 0x0000000814257981 */ /* 0x000eaa000c1e1900 */
[----:B------:R-:W2:Y:S01]  /*0570*/  LDG.E R18, desc[UR8][R18.64] ;  /* 0x0000000812127981 */ /* 0x000ea2000c1e1900 */
[----:B------:R-:W-:-:S04]  /*0580*/  IADD3 R25, PT, PT, R25, 0x8, RZ ;  /* 0x0000000819197810 */ /* 0x000fc80007ffe0ff */
[----:B------:R-:W-:Y:S01]  /*0590*/  ISETP.NE.AND P1, PT, R25, RZ, PT ;  /* 0x000000ff1900720c */ /* 0x000fe20003f25270 */
[----:B---3--:R-:W-:-:S04]  /*05a0*/  FFMA R24, R30, R28, R24 ;  /* 0x0000001c1e187223 */ /* 0x008fc80000000018 */
[----:B-----5:R-:W-:Y:S01]  /*05b0*/  FFMA R24, R33, R32, R24 ;  /* 0x0000002021187223 */ /* 0x020fe20000000018 */
[----:B------:R-:W-:Y:S02]  /*05c0*/  IADD3 R15, PT, PT, R15, 0x8, RZ ;  /* 0x000000080f0f7810 */ /* 0x000fe40007ffe0ff */
[C---:B------:R-:W-:Y:S02]  /*05d0*/  LEA R2, R0.reuse, R2, 0x3 ;  /* 0x0000000200027211 */ /* 0x040fe400078e18ff */
[C---:B------:R-:W-:Y:S02]  /*05e0*/  LEA R8, R0.reuse, R8, 0x3 ;  /* 0x0000000800087211 */ /* 0x040fe400078e18ff */
[C---:B------:R-:W-:Y:S02]  /*05f0*/  LEA R9, R0.reuse, R9, 0x3 ;  /* 0x0000000900097211 */ /* 0x040fe400078e18ff */
[C---:B------:R-:W-:Y:S02]  /*0600*/  LEA R10, R0.reuse, R10, 0x3 ;  /* 0x0000000a000a7211 */ /* 0x040fe400078e18ff */
[----:B------:R-:W-:-:S02]  /*0610*/  LEA R11, R0, R11, 0x3 ;  /* 0x0000000b000b7211 */ /* 0x000fc400078e18ff */
[C---:B------:R-:W-:Y:S02]  /*0620*/  LEA R12, R0.reuse, R12, 0x3 ;  /* 0x0000000c000c7211 */ /* 0x040fe400078e18ff */
[C---:B------:R-:W-:Y:S02]  /*0630*/  LEA R13, R0.reuse, R13, 0x3 ;  /* 0x0000000d000d7211 */ /* 0x040fe400078e18ff */
[----:B------:R-:W-:Y:S01]  /*0640*/  LEA R14, R0, R14, 0x3 ;  /* 0x0000000e000e7211 */ /* 0x000fe200078e18ff */
[----:B----4-:R-:W-:-:S04]  /*0650*/  FFMA R24, R31, R34, R24 ;  /* 0x000000221f187223 */ /* 0x010fc80000000018 */
[----:B------:R-:W-:-:S04]  /*0660*/  FFMA R24, R29, R36, R24 ;  /* 0x000000241d187223 */ /* 0x000fc80000000018 */
[----:B--2---:R-:W-:-:S04]  /*0670*/  FFMA R27, R27, R35, R24 ;  /* 0x000000231b1b7223 */ /* 0x004fc80000000018 */
[----:B------:R-:W-:-:S04]  /*0680*/  FFMA R27, R26, R37, R27 ;  /* 0x000000251a1b7223 */ /* 0x000fc8000000001b */
[----:B------:R-:W-:Y:S01]  /*0690*/  FFMA R24, R16, R18, R27 ;  /* 0x0000001210187223 */ /* 0x000fe2000000001b */
[----:B------:R-:W-:Y:S06]  /*06a0*/  @P1 BRA `(.L_x_31) ;  /* 0xfffffffc000c1947 */ /* 0x000fec000383ffff */
.L_x_30:
[----:B------:R-:W-:Y:S05]  /*06b0*/  @!P0 BRA `(.L_x_27) ;  /* 0x0000002000008947 */ /* 0x000fea0003800000 */
[----:B------:R-:W-:Y:S02]  /*06c0*/  ISETP.GE.U32.AND P0, PT, R6, 0x4, PT ;  /* 0x000000040600780c */ /* 0x000fe40003f06070 */
[----:B------:R-:W-:-:S04]  /*06d0*/  LOP3.LUT R25, R5, 0x3, RZ, 0xc0, !PT ;  /* 0x0000000305197812 */ /* 0x000fc800078ec0ff */
[----:B------:R-:W-:-:S07]  /*06e0*/  ISETP.NE.AND P1, PT, R25, RZ, PT ;  /* 0x000000ff1900720c */ /* 0x000fce0003f25270 */
[----:B------:R-:W-:Y:S06]  /*06f0*/  @!P0 BRA `(.L_x_32) ;  /* 0x00000000007c8947 */ /* 0x000fec0003800000 */
[----:B------:R-:W0:Y:S01]  /*0700*/  LDC.64 R8, c[0x0][0x388] ;  /* 0x0000e200ff087b82 */ /* 0x000e220000000a00 */
[----:B------:R-:W-:Y:S02]  /*0710*/  IMAD R15, R7, R0, R3 ;  /* 0x00000000070f7224 */ /* 0x000fe400078e0203 */
[----:B------:R-:W-:-:S05]  /*0720*/  IMAD R13, R4, R5, R7 ;  /* 0x00000005040d7224 */ /* 0x000fca00078e0207 */
[----:B------:R-:W1:Y:S01]  /*0730*/  LDC.64 R10, c[0x0][0x380] ;  /* 0x0000e000ff0a7b82 */ /* 0x000e620000000a00 */
[C---:B------:R-:W-:Y:S02]  /*0740*/  IADD3 R23, PT, PT, R13.reuse, 0x1, RZ ;  /* 0x000000010d177810 */ /* 0x040fe40007ffe0ff */
[C---:B------:R-:W-:Y:S02]  /*0750*/  IADD3 R17, PT, PT, R13.reuse, 0x2, RZ ;  /* 0x000000020d117810 */ /* 0x040fe40007ffe0ff */
[----:B------:R-:W-:Y:S01]  /*0760*/  IADD3 R29, PT, PT, R13, 0x3, RZ ;  /* 0x000000030d1d7810 */ /* 0x000fe20007ffe0ff */
[C---:B0-----:R-:W-:Y:S01]  /*0770*/  IMAD.WIDE.U32 R20, R15.reuse, 0x4, R8 ;  /* 0x000000040f147825 */ /* 0x041fe200078e0008 */
[----:B------:R-:W-:-:S04]  /*0780*/  IADD3 R15, PT, PT, R15, R0, RZ ;  /* 0x000000000f0f7210 */ /* 0x000fc80007ffe0ff */
[-C--:B------:R-:W-:Y:S01]  /*0790*/  IADD3 R27, PT, PT, R15, R0.reuse, RZ ;  /* 0x000000000f1b7210 */ /* 0x080fe20007ffe0ff */
[----:B-1----:R-:W-:Y:S01]  /*07a0*/  IMAD.WIDE.U32 R18, R13, 0x4, R10 ;  /* 0x000000040d127825 */ /* 0x002fe200078e000a */
[----:B------:R-:W2:Y:S03]  /*07b0*/  LDG.E R20, desc[UR8][R20.64] ;  /* 0x0000000814147981 */ /* 0x000ea6000c1e1900 */
[----:B------:R-:W-:Y:S01]  /*07c0*/  IMAD.WIDE.U32 R14, R15, 0x4, R8 ;  /* 0x000000040f0e7825 */ /* 0x000fe200078e0008 */
[----:B------:R-:W-:Y:S01]  /*07d0*/  IADD3 R31, PT, PT, R27, R0, RZ ;  /* 0x000000001b1f7210 */ /* 0x000fe20007ffe0ff */
[----:B------:R-:W2:Y:S02]  /*07e0*/  LDG.E R19, desc[UR8][R18.64] ;  /* 0x0000000812137981 */ /* 0x000ea4000c1e1900 */
[--C-:B------:R-:W-:Y:S02]  /*07f0*/  IMAD.WIDE.U32 R22, R23, 0x4, R10.reuse ;  /* 0x0000000417167825 */ /* 0x100fe400078e000a */
[----:B------:R-:W3:Y:S02]  /*0800*/  LDG.E R14, desc[UR8][R14.64] ;  /* 0x000000080e0e7981 */ /* 0x000ee4000c1e1900 */
[----:B------:R-:W-:-:S02]  /*0810*/  IMAD.WIDE.U32 R16, R17, 0x4, R10 ;  /* 0x0000000411107825 */ /* 0x000fc400078e000a */
[----:B------:R-:W3:Y:S02]  /*0820*/  LDG.E R2, desc[UR8][R22.64] ;  /* 0x0000000816027981 */ /* 0x000ee4000c1e1900 */
[----:B------:R-:W-:Y:S02]  /*0830*/  IMAD.WIDE.U32 R12, R27, 0x4, R8 ;  /* 0x000000041b0c7825 */ /* 0x000fe400078e0008 */
[----:B------:R-:W4:Y:S02]  /*0840*/  LDG.E R17, desc[UR8][R16.64] ;  /* 0x0000000810117981 */ /* 0x000f24000c1e1900 */
[----:B------:R-:W-:Y:S02]  /*0850*/  IMAD.WIDE.U32 R10, R29, 0x4, R10 ;  /* 0x000000041d0a7825 */ /* 0x000fe400078e000a */
[----:B------:R-:W4:Y:S02]  /*0860*/  LDG.E R12, desc[UR8][R12.64] ;  /* 0x000000080c0c7981 */ /* 0x000f24000c1e1900 */
[----:B------:R-:W-:-:S02]  /*0870*/  IMAD.WIDE.U32 R8, R31, 0x4, R8 ;  /* 0x000000041f087825 */ /* 0x000fc400078e0008 */
[----:B------:R-:W5:Y:S04]  /*0880*/  LDG.E R11, desc[UR8][R10.64] ;  /* 0x000000080a0b7981 */ /* 0x000f68000c1e1900 */
[----:B------:R-:W5:Y:S01]  /*0890*/  LDG.E R8, desc[UR8][R8.64] ;  /* 0x0000000808087981 */ /* 0x000f62000c1e1900 */
[----:B------:R-:W-:Y:S01]  /*08a0*/  IADD3 R7, PT, PT, R7, 0x4, RZ ;  /* 0x0000000407077810 */ /* 0x000fe20007ffe0ff */
[----:B--2---:R-:W-:-:S04]  /*08b0*/  FFMA R19, R19, R20, R24 ;  /* 0x0000001413137223 */ /* 0x004fc80000000018 */
[----:B---3--:R-:W-:-:S04]  /*08c0*/  FFMA R2, R2, R14, R19 ;  /* 0x0000000e02027223 */ /* 0x008fc80000000013 */
[----:B----4-:R-:W-:-:S04]  /*08d0*/  FFMA R2, R17, R12, R2 ;  /* 0x0000000c11027223 */ /* 0x010fc80000000002 */
[----:B-----5:R-:W-:-:S07]  /*08e0*/  FFMA R24, R11, R8, R2 ;  /* 0x000000080b187223 */ /* 0x020fce0000000002 */
.L_x_32:
[----:B------:R-:W-:Y:S05]  /*08f0*/  @!P1 BRA `(.L_x_27) ;  /* 0x0000001c00709947 */ /* 0x000fea0003800000 */
[----:B------:R-:W-:Y:S02]  /*0900*/  ISETP.NE.AND P0, PT, R25, 0x1, PT ;  /* 0x000000011900780c */ /* 0x000fe40003f05270 */
[----:B------:R-:W-:-:S04]  /*0910*/  LOP3.LUT R2, R5, 0x1, RZ, 0xc0, !PT ;  /* 0x0000000105027812 */ /* 0x000fc800078ec0ff */
[----:B------:R-:W-:-:S07]  /*0920*/  ISETP.NE.U32.AND P1, PT, R2, 0x1, PT ;  /* 0x000000010200780c */ /* 0x000fce0003f25070 */
[----:B------:R-:W-:Y:S06]  /*0930*/  @!P0 BRA `(.L_x_33) ;  /* 0x0000000000448947 */ /* 0x000fec0003800000 */
[----:B------:R-:W0:Y:S01]  /*0940*/  LDC.64 R8, c[0x0][0x380] ;  /* 0x0000e000ff087b82 */ /* 0x000e220000000a00 */
[----:B------:R-:W-:Y:S02]  /*0950*/  IMAD R15, R4, R5, R7 ;  /* 0x00000005040f7224 */ /* 0x000fe400078e0207 */
[----:B------:R-:W-:-:S03]  /*0960*/  IMAD R17, R7, R0, R3 ;  /* 0x0000000007117224 */ /* 0x000fc600078e0203 */
[----:B------:R-:W-:Y:S02]  /*0970*/  IADD3 R19, PT, PT, R15, 0x1, RZ ;  /* 0x000000010f137810 */ /* 0x000fe40007ffe0ff */
[----:B------:R-:W1:Y:S01]  /*0980*/  LDC.64 R12, c[0x0][0x388] ;  /* 0x0000e200ff0c7b82 */ /* 0x000e620000000a00 */
[----:B------:R-:W-:Y:S01]  /*0990*/  IADD3 R21, PT, PT, R17, R0, RZ ;  /* 0x0000000011157210 */ /* 0x000fe20007ffe0ff */
[----:B0-----:R-:W-:-:S04]  /*09a0*/  IMAD.WIDE.U32 R10, R15, 0x4, R8 ;  /* 0x000000040f0a7825 */ /* 0x001fc800078e0008 */
[----:B------:R-:W-:Y:S02]  /*09b0*/  IMAD.WIDE.U32 R8, R19, 0x4, R8 ;  /* 0x0000000413087825 */ /* 0x000fe400078e0008 */
[----:B------:R-:W2:Y:S02]  /*09c0*/  LDG.E R11, desc[UR8][R10.64] ;  /* 0x000000080a0b7981 */ /* 0x000ea4000c1e1900 */
[--C-:B-1----:R-:W-:Y:S02]  /*09d0*/  IMAD.WIDE.U32 R14, R17, 0x4, R12.reuse ;  /* 0x00000004110e7825 */ /* 0x102fe400078e000c */
[----:B------:R-:W3:Y:S02]  /*09e0*/  LDG.E R9, desc[UR8][R8.64] ;  /* 0x0000000808097981 */ /* 0x000ee4000c1e1900 */
[----:B------:R-:W-:Y:S02]  /*09f0*/  IMAD.WIDE.U32 R12, R21, 0x4, R12 ;  /* 0x00000004150c7825 */ /* 0x000fe400078e000c */
[----:B------:R-:W2:Y:S04]  /*0a00*/  LDG.E R14, desc[UR8][R14.64] ;  /* 0x000000080e0e7981 */ /* 0x000ea8000c1e1900 */
[----:B------:R-:W3:Y:S01]  /*0a10*/  LDG.E R12, desc[UR8][R12.64] ;  /* 0x000000080c0c7981 */ /* 0x000ee2000c1e1900 */
[----:B------:R-:W-:Y:S01]  /*0a20*/  IADD3 R7, PT, PT, R7, 0x2, RZ ;  /* 0x0000000207077810 */ /* 0x000fe20007ffe0ff */
[----:B--2---:R-:W-:-:S04]  /*0a30*/  FFMA R24, R11, R14, R24 ;  /* 0x0000000e0b187223 */ /* 0x004fc80000000018 */
[----:B---3--:R-:W-:-:S07]  /*0a40*/  FFMA R24, R9, R12, R24 ;  /* 0x0000000c09187223 */ /* 0x008fce0000000018 */
.L_x_33:
[----:B------:R-:W-:Y:S05]  /*0a50*/  @P1 BRA `(.L_x_27) ;  /* 0x0000001c00181947 */ /* 0x000fea0003800000 */
[----:B------:R-:W0:Y:S01]  /*0a60*/  LDC.64 R8, c[0x0][0x380] ;  /* 0x0000e000ff087b82 */ /* 0x000e220000000a00 */
[----:B------:R-:W-:Y:S02]  /*0a70*/  IMAD R5, R4, R5, R7 ;  /* 0x0000000504057224 */ /* 0x000fe400078e0207 */
[----:B------:R-:W-:-:S05]  /*0a80*/  IMAD R13, R7, R0, R3 ;  /* 0x00000000070d7224 */ /* 0x000fca00078e0203 */
[----:B------:R-:W1:Y:S01]  /*0a90*/  LDC.64 R10, c[0x0][0x388] ;  /* 0x0000e200ff0a7b82 */ /* 0x000e620000000a00 */
[----:B0-----:R-:W-:-:S06]  /*0aa0*/  IMAD.WIDE.U32 R6, R5, 0x4, R8 ;  /* 0x0000000405067825 */ /* 0x001fcc00078e0008 */
[----:B------:R-:W2:Y:S01]  /*0ab0*/  LDG.E R7, desc[UR8][R6.64] ;  /* 0x0000000806077981 */ /* 0x000ea2000c1e1900 */
[----:B-1----:R-:W-:-:S06]  /*0ac0*/  IMAD.WIDE.U32 R8, R13, 0x4, R10 ;  /* 0x000000040d087825 */ /* 0x002fcc00078e000a */
[----:B------:R-:W2:Y:S02]  /*0ad0*/  LDG.E R8, desc[UR8][R8.64] ;  /* 0x0000000808087981 */ /* 0x000ea4000c1e1900 */
[----:B--2---:R-:W-:Y:S01]  /*0ae0*/  FFMA R24, R7, R8, R24 ;  /* 0x0000000807187223 */ /* 0x004fe20000000018 */
[----:B------:R-:W-:Y:S06]  /*0af0*/  BRA `(.L_x_27) ;  /* 0x0000001800f07947 */ /* 0x000fec0003800000 */
.L_x_29:
[C---:B------:R-:W-:Y:S01]  /*0b00*/  ISETP.GE.U32.AND P1, PT, R5.reuse, 0x8, PT ;  /* 0x000000080500780c */ /* 0x040fe20003f26070 */
[----:B------:R-:W-:Y:S01]  /*0b10*/  HFMA2 R24, -RZ, RZ, 0, 0 ;  /* 0x00000000ff187431 */ /* 0x000fe200000001ff */
[----:B------:R-:W-:Y:S02]  /*0b20*/  LOP3.LUT R6, R5, 0x7, RZ, 0xc0, !PT ;  /* 0x0000000705067812 */ /* 0x000fe400078ec0ff */
[----:B------:R-:W-:Y:S02]  /*0b30*/  MOV R7, RZ ;  /* 0x000000ff00077202 */ /* 0x000fe40000000f00 */
[----:B------:R-:W-:-:S07]  /*0b40*/  ISETP.NE.AND P0, PT, R6, RZ, PT ;  /* 0x000000ff0600720c */ /* 0x000fce0003f05270 */
[----:B------:R-:W-:Y:S06]  /*0b50*/  @!P1 BRA `(.L_x_34) ;  /* 0x0000000400089947 */ /* 0x000fec0003800000 */
[----:B------:R-:W-:Y:S01]  /*0b60*/  LOP3.LUT R7, R5, 0x7ffffff8, RZ, 0xc0, !PT ;  /* 0x7ffffff805077812 */ /* 0x000fe200078ec0ff */
[-C--:B------:R-:W-:Y:S01]  /*0b70*/  IMAD R2, R3, R5.reuse, 0x3 ;  /* 0x0000000303027424 */ /* 0x080fe200078e0205 */
[----:B------:R-:W-:Y:S01]  /*0b80*/  MOV R24, RZ ;  /* 0x000000ff00187202 */ /* 0x000fe20000000f00 */
[----:B------:R-:W-:Y:S01]  /*0b90*/  IMAD R9, R4, R5, 0x3 ;  /* 0x0000000304097424 */ /* 0x000fe200078e0205 */
[----:B------:R-:W-:-:S07]  /*0ba0*/  IADD3 R8, PT, PT, -R7, RZ, RZ ;  /* 0x000000ff07087210 */ /* 0x000fce0007ffe1ff */
.L_x_35:
[----:B------:R-:W0:Y:S01]  /*0bb0*/  LDC.64 R14, c[0x0][0x380] ;  /* 0x0000e000ff0e7b82 */ /* 0x000e220000000a00 */
[----:B------:R-:W-:-:S07]  /*0bc0*/  IADD3 R11, PT, PT, R9, -0x3, RZ ;  /* 0xfffffffd090b7810 */ /* 0x000fce0007ffe0ff */
[----:B------:R-:W1:Y:S01]  /*0bd0*/  LDC.64 R16, c[0x0][0x388] ;  /* 0x0000e200ff107b82 */ /* 0x000e620000000a00 */
[C---:B------:R-:W-:Y:S02]  /*0be0*/  IADD3 R21, PT, PT, R2.reuse, -0x3, RZ ;  /* 0xfffffffd02157810 */ /* 0x040fe40007ffe0ff */
[C---:B------:R-:W-:Y:S02]  /*0bf0*/  IADD3 R27, PT, PT, R9.reuse, -0x2, RZ ;  /* 0xfffffffe091b7810 */ /* 0x040fe40007ffe0ff */
[C---:B------:R-:W-:Y:S02]  /*0c00*/  IADD3 R19, PT, PT, R2.reuse, -0x2, RZ ;  /* 0xfffffffe02137810 */ /* 0x040fe40007ffe0ff */
[----:B------:R-:W-:Y:S02]  /*0c10*/  IADD3 R33, PT, PT, R9, -0x1, RZ ;  /* 0xffffffff09217810 */ /* 0x000fe40007ffe0ff */
[----:B------:R-:W-:Y:S01]  /*0c20*/  IADD3 R23, PT, PT, R2, -0x1, RZ ;  /* 0xffffffff02177810 */ /* 0x000fe20007ffe0ff */
[----:B0-----:R-:W-:-:S04]  /*0c30*/  IMAD.WIDE.U32 R10, R11, 0x4, R14 ;  /* 0x000000040b0a7825 */ /* 0x001fc800078e000e */
[----:B------:R-:W-:Y:S01]  /*0c40*/  IMAD.WIDE.U32 R26, R27, 0x4, R14 ;  /* 0x000000041b1a7825 */ /* 0x000fe200078e000e */
[----:B------:R-:W2:Y:S03]  /*0c50*/  LDG.E R13, desc[UR8][R10.64] ;  /* 0x000000080a0d7981 */ /* 0x000ea6000c1e1900 */
[--C-:B-1----:R-:W-:Y:S01]  /*0c60*/  IMAD.WIDE.U32 R20, R21, 0x4, R16.reuse ;  /* 0x0000000415147825 */ /* 0x102fe200078e0010 */
[----:B------:R-:W-:Y:S01]  /*0c70*/  IADD3 R31, PT, PT, R9, 0x1, RZ ;  /* 0x00000001091f7810 */ /* 0x000fe20007ffe0ff */
[----:B------:R-:W3:Y:S02]  /*0c80*/  LDG.E R26, desc[UR8][R26.64] ;  /* 0x000000081a1a7981 */ /* 0x000ee4000c1e1900 */
[----:B------:R-:W-:Y:S01]  /*0c90*/  IMAD.WIDE.U32 R18, R19, 0x4, R16 ;  /* 0x0000000413127825 */ /* 0x000fe200078e0010 */
[----:B------:R-:W-:Y:S01]  /*0ca0*/  IADD3 R35, PT, PT, R9, 0x2, RZ ;  /* 0x0000000209237810 */ /* 0x000fe20007ffe0ff */
[----:B------:R-:W2:Y:S02]  /*0cb0*/  LDG.E R11, desc[UR8][R20.64] ;  /* 0x00000008140b7981 */ /* 0x000ea4000c1e1900 */
[----:B------:R-:W-:-:S04]  /*0cc0*/  IMAD.WIDE.U32 R32, R33, 0x4, R14 ;  /* 0x0000000421207825 */ /* 0x000fc800078e000e */
[----:B------:R-:W-:Y:S01]  /*0cd0*/  IMAD.WIDE.U32 R28, R9, 0x4, R14 ;  /* 0x00000004091c7825 */ /* 0x000fe200078e000e */
[----:B------:R0:W3:Y:S03]  /*0ce0*/  LDG.E R27, desc[UR8][R18.64] ;  /* 0x00000008121b7981 */ /* 0x0000e6000c1e1900 */
[----:B------:R-:W-:Y:S01]  /*0cf0*/  IMAD.WIDE.U32 R22, R23, 0x4, R16 ;  /* 0x0000000417167825 */ /* 0x000fe200078e0010 */
[----:B------:R1:W4:Y:S03]  /*0d00*/  LDG.E R25, desc[UR8][R32.64] ;  /* 0x0000000820197981 */ /* 0x000326000c1e1900 */
[--C-:B------:R-:W-:Y:S01]  /*0d10*/  IMAD.WIDE.U32 R30, R31, 0x4, R14.reuse ;  /* 0x000000041f1e7825 */ /* 0x100fe200078e000e */
[----:B------:R-:W5:Y:S03]  /*0d20*/  LDG.E R12, desc[UR8][R28.64] ;  /* 0x000000081c0c7981 */ /* 0x000f66000c1e1900 */
[----:B0-----:R-:W-:Y:S01]  /*0d30*/  IMAD.WIDE.U32 R18, R35, 0x4, R14 ;  /* 0x0000000423127825 */ /* 0x001fe200078e000e */
[C---:B------:R-:W-:Y:S01]  /*0d40*/  IADD3 R35, PT, PT, R2.reuse, 0x2, RZ ;  /* 0x0000000202237810 */ /* 0x040fe20007ffe0ff */
[----:B------:R-:W5:Y:S01]  /*0d50*/  LDG.E R10, desc[UR8][R30.64] ;  /* 0x000000081e0a7981 */ /* 0x000f62000c1e1900 */
[C---:B-1----:R-:W-:Y:S01]  /*0d60*/  IADD3 R33, PT, PT, R2.reuse, 0x1, RZ ;  /* 0x0000000102217810 */ /* 0x042fe20007ffe0ff */
[----:B------:R-:W-:-:S02]  /*0d70*/  IMAD.WIDE.U32 R20, R2, 0x4, R16 ;  /* 0x0000000402147825 */ /* 0x000fc400078e0010 */
[----:B------:R0:W4:Y:S01]  /*0d80*/  LDG.E R28, desc[UR8][R22.64] ;  /* 0x00000008161c7981 */ /* 0x000122000c1e1900 */
[----:B------:R-:W-:-:S03]  /*0d90*/  IADD3 R37, PT, PT, R9, 0x3, RZ ;  /* 0x0000000309257810 */ /* 0x000fc60007ffe0ff */
[----:B------:R1:W5:Y:S01]  /*0da0*/  LDG.E R29, desc[UR8][R18.64] ;  /* 0x00000008121d7981 */ /* 0x000362000c1e1900 */
[----:B------:R-:W-:-:S03]  /*0db0*/  IADD3 R32, PT, PT, R2, 0x3, RZ ;  /* 0x0000000302207810 */ /* 0x000fc60007ffe0ff */
[----:B------:R1:W5:Y:S01]  /*0dc0*/  LDG.E R31, desc[UR8][R20.64] ;  /* 0x00000008141f7981 */ /* 0x000362000c1e1900 */
[----:B0-----:R-:W-:-:S04]  /*0dd0*/  IMAD.WIDE.U32 R22, R33, 0x4, R16 ;  /* 0x0000000421167825 */ /* 0x001fc800078e0010 */
[----:B-1----:R-:W-:Y:S01]  /*0de0*/  IMAD.WIDE.U32 R18, R35, 0x4, R16 ;  /* 0x0000000423127825 */ /* 0x002fe200078e0010 */
[----:B------:R-:W5:Y:S01]  /*0df0*/  LDG.E R33, desc[UR8][R22.64] ;  /* 0x0000000816217981 */ /* 0x000f62000c1e1900 */
[----:B------:R-:W-:Y:S02]  /*0e00*/  IADD3 R35, PT, PT, R9, 0x4, RZ ;  /* 0x0000000409237810 */ /* 0x000fe40007ffe0ff */
[--C-:B------:R-:W-:Y:S01]  /*0e10*/  IMAD.WIDE.U32 R20, R37, 0x4, R14.reuse ;  /* 0x0000000425147825 */ /* 0x100fe200078e000e */
[----:B------:R-:W-:Y:S01]  /*0e20*/  IADD3 R37, PT, PT, R2, 0x4, RZ ;  /* 0x0000000402257810 */ /* 0x000fe20007ffe0ff */
[----:B------:R0:W5:Y:S02]  /*0e30*/  LDG.E R30, desc[UR8][R18.64] ;  /* 0x00000008121e7981 */ /* 0x000164000c1e1900 */
[----:B------:R-:W-:-:S06]  /*0e40*/  IMAD.WIDE.U32 R14, R35, 0x4, R14 ;  /* 0x00000004230e7825 */ /* 0x000fcc00078e000e */
[----:B------:R-:W5:Y:S01]  /*0e50*/  LDG.E R14, desc[UR8][R14.64] ;  /* 0x000000080e0e7981 */ /* 0x000f62000c1e1900 */
[----:B0-----:R-:W-:-:S03]  /*0e60*/  IMAD.WIDE.U32 R18, R32, 0x4, R16 ;  /* 0x0000000420127825 */ /* 0x001fc600078e0010 */
[----:B------:R-:W5:Y:S01]  /*0e70*/  LDG.E R32, desc[UR8][R20.64] ;  /* 0x0000000814207981 */ /* 0x000f62000c1e1900 */
[----:B------:R-:W-:-:S03]  /*0e80*/  IMAD.WIDE.U32 R16, R37, 0x4, R16 ;  /* 0x0000000425107825 */ /* 0x000fc600078e0010 */
[----:B------:R-:W5:Y:S04]  /*0e90*/  LDG.E R34, desc[UR8][R18.64] ;  /* 0x0000000812227981 */ /* 0x000f68000c1e1900 */
[----:B------:R-:W5:Y:S01]  /*0ea0*/  LDG.E R16, desc[UR8][R16.64] ;  /* 0x0000000810107981 */ /* 0x000f62000c1e1900 */
[----:B------:R-:W-:-:S04]  /*0eb0*/  IADD3 R8, PT, PT, R8, 0x8, RZ ;  /* 0x0000000808087810 */ /* 0x000fc80007ffe0ff */
[----:B------:R-:W-:Y:S02]  /*0ec0*/  ISETP.NE.AND P1, PT, R8, RZ, PT ;  /* 0x000000ff0800720c */ /* 0x000fe40003f25270 */
[----:B------:R-:W-:Y:S02]  /*0ed0*/  IADD3 R9, PT, PT, R9, 0x8, RZ ;  /* 0x0000000809097810 */ /* 0x000fe40007ffe0ff */
[----:B------:R-:W-:Y:S01]  /*0ee0*/  IADD3 R2, PT, PT, R2, 0x8, RZ ;  /* 0x0000000802027810 */ /* 0x000fe20007ffe0ff */
[----:B--2---:R-:W-:-:S04]  /*0ef0*/  FFMA R11, R13, R11, R24 ;  /* 0x0000000b0d0b7223 */ /* 0x004fc80000000018 */
[----:B---3--:R-:W-:-:S04]  /*0f00*/  FFMA R26, R26, R27, R11 ;  /* 0x0000001b1a1a7223 */ /* 0x008fc8000000000b */
[----:B----4-:R-:W-:-:S04]  /*0f10*/  FFMA R25, R25, R28, R26 ;  /* 0x0000001c19197223 */ /* 0x010fc8000000001a */
[----:B-----5:R-:W-:-:S04]  /*0f20*/  FFMA R25, R12, R31, R25 ;  /* 0x0000001f0c197223 */ /* 0x020fc80000000019 */
[----:B------:R-:W-:-:S04]  /*0f30*/  FFMA R10, R10, R33, R25 ;  /* 0x000000210a0a7223 */ /* 0x000fc80000000019 */
[----:B------:R-:W-:-:S04]  /*0f40*/  FFMA R29, R29, R30, R10 ;  /* 0x0000001e1d1d7223 */ /* 0x000fc8000000000a */
[----:B------:R-:W-:-:S04]  /*0f50*/  FFMA R29, R32, R34, R29 ;  /* 0x00000022201d7223 */ /* 0x000fc8000000001d */
[----:B------:R-:W-:Y:S01]  /*0f60*/  FFMA R24, R14, R16, R29 ;  /* 0x000000100e187223 */ /* 0x000fe2000000001d */
[----:B------:R-:W-:Y:S06]  /*0f70*/  @P1 BRA `(.L_x_35) ;  /* 0xfffffffc000c1947 */ /* 0x000fec000383ffff */
.L_x_34:
[----:B------:R-:W-:Y:S05]  /*0f80*/  @!P0 BRA `(.L_x_27) ;  /* 0x0000001400cc8947 */ /* 0x000fea0003800000 */
[----:B------:R-:W-:Y:S02]  /*0f90*/  ISETP.GE.U32.AND P0, PT, R6, 0x4, PT ;  /* 0x000000040600780c */ /* 0x000fe40003f06070 */
[----:B------:R-:W-:-:S04]  /*0fa0*/  LOP3.LUT R26, R5, 0x3, RZ, 0xc0, !PT ;  /* 0x00000003051a7812 */ /* 0x000fc800078ec0ff */
[----:B------:R-:W-:-:S07]  /*0fb0*/  ISETP.NE.AND P1, PT, R26, RZ, PT ;  /* 0x000000ff1a00720c */ /* 0x000fce0003f25270 */
[----:B------:R-:W-:Y:S06]  /*0fc0*/  @!P0 BRA `(.L_x_36) ;  /* 0x00000000007c8947 */ /* 0x000fec0003800000 */
[----:B------:R-:W0:Y:S01]  /*0fd0*/  LDC.64 R10, c[0x0][0x380] ;  /* 0x0000e000ff0a7b82 */ /* 0x000e220000000a00 */
[-CC-:B------:R-:W-:Y:S02]  /*0fe0*/  IMAD R25, R3, R5.reuse, R7.reuse ;  /* 0x0000000503197224 */ /* 0x180fe400078e0207 */
[----:B------:R-:W-:-:S05]  /*0ff0*/  IMAD R13, R4, R5, R7 ;  /* 0x00000005040d7224 */ /* 0x000fca00078e0207 */
[----:B------:R-:W1:Y:S01]  /*1000*/  LDC.64 R8, c[0x0][0x388] ;  /* 0x0000e200ff087b82 */ /* 0x000e620000000a00 */
[----:B------:R-:W-:Y:S02]  /*1010*/  IADD3 R15, PT, PT, R25, 0x1, RZ ;  /* 0x00000001190f7810 */ /* 0x000fe40007ffe0ff */
[C---:B------:R-:W-:Y:S02]  /*1020*/  IADD3 R23, PT, PT, R13.reuse, 0x1, RZ ;  /* 0x000000010d177810 */ /* 0x040fe40007ffe0ff */
[----:B------:R-:W-:Y:S02]  /*1030*/  IADD3 R17, PT, PT, R13, 0x2, RZ ;  /* 0x000000020d117810 */ /* 0x000fe40007ffe0ff */
[----:B------:R-:W-:Y:S02]  /*1040*/  IADD3 R27, PT, PT, R25, 0x2, RZ ;  /* 0x00000002191b7810 */ /* 0x000fe40007ffe0ff */
[C---:B------:R-:W-:Y:S01]  /*1050*/  IADD3 R29, PT, PT, R13.reuse, 0x3, RZ ;  /* 0x000000030d1d7810 */ /* 0x040fe20007ffe0ff */
[----:B0-----:R-:W-:-:S04]  /*1060*/  IMAD.WIDE.U32 R18, R13, 0x4, R10 ;  /* 0x000000040d127825 */ /* 0x001fc800078e000a */
[----:B------:R-:W-:Y:S02]  /*1070*/  IMAD.WIDE.U32 R22, R23, 0x4, R10 ;  /* 0x0000000417167825 */ /* 0x000fe400078e000a */
[----:B------:R-:W2:Y:S02]  /*1080*/  LDG.E R19, desc[UR8][R18.64] ;  /* 0x0000000812137981 */ /* 0x000ea4000c1e1900 */
[C-C-:B-1----:R-:W-:Y:S01]  /*1090*/  IMAD.WIDE.U32 R20, R25.reuse, 0x4, R8.reuse ;  /* 0x0000000419147825 */ /* 0x142fe200078e0008 */
[----:B------:R-:W-:Y:S01]  /*10a0*/  IADD3 R25, PT, PT, R25, 0x3, RZ ;  /* 0x0000000319197810 */ /* 0x000fe20007ffe0ff */
[----:B------:R-:W3:Y:S02]  /*10b0*/  LDG.E R2, desc[UR8][R22.64] ;  /* 0x0000000816027981 */ /* 0x000ee4000c1e1900 */
[----:B------:R-:W-:Y:S02]  /*10c0*/  IMAD.WIDE.U32 R14, R15, 0x4, R8 ;  /* 0x000000040f0e7825 */ /* 0x000fe400078e0008 */
[----:B------:R-:W2:Y:S02]  /*10d0*/  LDG.E R20, desc[UR8][R20.64] ;  /* 0x0000000814147981 */ /* 0x000ea4000c1e1900 */
        /* <DEDUP_REMOVED lines=14> */
.L_x_36:
[----:B------:R-:W-:Y:S05]  /*11c0*/  @!P1 BRA `(.L_x_27) ;  /* 0x00000014003c9947 */ /* 0x000fea0003800000 */
[----:B------:R-:W-:Y:S02]  /*11d0*/  ISETP.NE.AND P0, PT, R26, 0x1, PT ;  /* 0x000000011a00780c */ /* 0x000fe40003f05270 */
[----:B------:R-:W-:-:S04]  /*11e0*/  LOP3.LUT R2, R5, 0x1, RZ, 0xc0, !PT ;  /* 0x0000000105027812 */ /* 0x000fc800078ec0ff */
[----:B------:R-:W-:-:S07]  /*11f0*/  ISETP.NE.U32.AND P1, PT, R2, 0x1, PT ;  /* 0x000000010200780c */ /* 0x000fce0003f25070 */
[----:B------:R-:W-:Y:S06]  /*1200*/  @!P0 BRA `(.L_x_37) ;  /* 0x0000000000448947 */ /* 0x000fec0003800000 */
[----:B------:R-:W0:Y:S01]  /*1210*/  LDC.64 R8, c[0x0][0x380] ;  /* 0x0000e000ff087b82 */ /* 0x000e220000000a00 */
[-CC-:B------:R-:W-:Y:S02]  /*1220*/  IMAD R15, R4, R5.reuse, R7.reuse ;  /* 0x00000005040f7224 */ /* 0x180fe400078e0207 */
[----:B------:R-:W-:-:S03]  /*1230*/  IMAD R17, R3, R5, R7 ;  /* 0x0000000503117224 */ /* 0x000fc600078e0207 */
[----:B------:R-:W-:Y:S02]  /*1240*/  IADD3 R19, PT, PT, R15, 0x1, RZ ;  /* 0x000000010f137810 */ /* 0x000fe40007ffe0ff */
[----:B------:R-:W1:Y:S01]  /*1250*/  LDC.64 R12, c[0x0][0x388] ;  /* 0x0000e200ff0c7b82 */ /* 0x000e620000000a00 */
[----:B------:R-:W-:Y:S01]  /*1260*/  IADD3 R21, PT, PT, R17, 0x1, RZ ;  /* 0x0000000111157810 */ /* 0x000fe20007ffe0ff */
        /* <DEDUP_REMOVED lines=11> */
.L_x_37:
[----:B------:R-:W-:Y:S05]  /*1320*/  @P1 BRA `(.L_x_27) ;  /* 0x0000001000e41947 */ /* 0x000fea0003800000 */
[----:B------:R-:W0:Y:S01]  /*1330*/  LDC.64 R8, c[0x0][0x380] ;  /* 0x0000e000ff087b82 */ /* 0x000e220000000a00 */
[-CC-:B------:R-:W-:Y:S02]  /*1340*/  IMAD R13, R4, R5.reuse, R7.reuse ;  /* 0x00000005040d7224 */ /* 0x180fe400078e0207 */
        /* <DEDUP_REMOVED lines=8> */
.L_x_28:
[----:B------:R-:W0:Y:S02]  /*13d0*/  LDCU.S8 UR6, c[0x0][0x3ad] ;  /* 0x000075a0ff0677ac */ /* 0x000e240008000200 */
[----:B0-----:R-:W-:-:S09]  /*13e0*/  UISETP.NE.AND UP0, UPT, UR6, URZ, UPT ;  /* 0x000000ff0600728c */ /* 0x001fd2000bf05270 */
[----:B------:R-:W-:Y:S05]  /*13f0*/  BRA.U UP0, `(.L_x_38) ;  /* 0x00000009006c7547 */ /* 0x000fea000b800000 */
[----:B------:R-:W-:Y:S01]  /*1400*/  ISETP.GE.U32.AND P0, PT, R5, 0x8, PT ;  /* 0x000000080500780c */ /* 0x000fe20003f06070 */
[----:B------:R-:W-:Y:S01]  /*1410*/  HFMA2 R24, -RZ, RZ, 0, 0 ;  /* 0x00000000ff187431 */ /* 0x000fe200000001ff */
[----:B------:R-:W-:-:S11]  /*1420*/  MOV R7, RZ ;  /* 0x000000ff00077202 */ /* 0x000fd60000000f00 */
[----:B------:R-:W-:Y:S05]  /*1430*/  @!P0 BRA `(.L_x_39) ;  /* 0x0000000400408947 */ /* 0x000fea0003800000 */
[----:B------:R-:W-:Y:S01]  /*1440*/  LOP3.LUT R7, R5, 0x7ffffff8, RZ, 0xc0, !PT ;  /* 0x7ffffff805077812 */ /* 0x000fe200078ec0ff */
[C---:B------:R-:W-:Y:S01]  /*1450*/  IMAD R10, R0.reuse, 0x3, R3 ;  /* 0x00000003000a7824 */ /* 0x040fe200078e0203 */
[C---:B------:R-:W-:Y:S01]  /*1460*/  IADD3 R29, PT, PT, R0.reuse, UR4, R29 ;  /* 0x00000004001d7c10 */ /* 0x040fe2000fffe01d */
[----:B------:R-:W-:Y:S01]  /*1470*/  IMAD R12, R0, 0x5, R3 ;  /* 0x00000005000c7824 */ /* 0x000fe200078e0203 */
[----:B------:R-:W-:Y:S01]  /*1480*/  IADD3 R9, PT, PT, R2, UR5, R9 ;  /* 0x0000000502097c10 */ /* 0x000fe2000fffe009 */
[C-C-:B------:R-:W-:Y:S01]  /*1490*/  IMAD R13, R0.reuse, 0x6, R3.reuse ;  /* 0x00000006000d7824 */ /* 0x140fe200078e0203 */
[CC--:B------:R-:W-:Y:S01]  /*14a0*/  LEA R8, R0.reuse, R3.reuse, 0x1 ;  /* 0x0000000300087211 */ /* 0x0c0fe200078e08ff */
[C---:B------:R-:W-:Y:S01]  /*14b0*/  IMAD R14, R0.reuse, 0x7, R3 ;  /* 0x00000007000e7824 */ /* 0x040fe200078e0203 */
[----:B------:R-:W-:Y:S01]  /*14c0*/  LEA R11, R0, R3, 0x2 ;  /* 0x00000003000b7211 */ /* 0x000fe200078e10ff */
[C-C-:B------:R-:W-:Y:S01]  /*14d0*/  IMAD R22, R2.reuse, 0x3, R4.reuse ;  /* 0x0000000302167824 */ /* 0x140fe200078e0204 */
[CC--:B------:R-:W-:Y:S01]  /*14e0*/  LEA R6, R2.reuse, R4.reuse, 0x1 ;  /* 0x0000000402067211 */ /* 0x0c0fe200078e08ff */
[C-C-:B------:R-:W-:Y:S01]  /*14f0*/  IMAD R25, R2.reuse, 0x5, R4.reuse ;  /* 0x0000000502197824 */ /* 0x140fe200078e0204 */
[CC--:B------:R-:W-:Y:S01]  /*1500*/  LEA R23, R2.reuse, R4.reuse, 0x2 ;  /* 0x0000000402177211 */ /* 0x0c0fe200078e10ff */
[C-C-:B------:R-:W-:Y:S01]  /*1510*/  IMAD R26, R2.reuse, 0x6, R4.reuse ;  /* 0x00000006021a7824 */ /* 0x140fe200078e0204 */
[----:B------:R-:W-:Y:S01]  /*1520*/  MOV R24, RZ ;  /* 0x000000ff00187202 */ /* 0x000fe20000000f00 */
[----:B------:R-:W-:Y:S01]  /*1530*/  IMAD R27, R2, 0x7, R4 ;  /* 0x00000007021b7824 */ /* 0x000fe200078e0204 */
[----:B------:R-:W-:-:S02]  /*1540*/  MOV R28, R4 ;  /* 0x00000004001c7202 */ /* 0x000fc40000000f00 */
[----:B------:R-:W-:Y:S02]  /*1550*/  MOV R15, R3 ;  /* 0x00000003000f7202 */ /* 0x000fe40000000f00 */
[----:B------:R-:W-:-:S07]  /*1560*/  IADD3 R30, PT, PT, -R7, RZ, RZ ;  /* 0x000000ff071e7210 */ /* 0x000fce0007ffe1ff */
.L_x_40:
[----:B------:R-:W0:Y:S08]  /*1570*/  LDC.64 R18, c[0x0][0x380] ;  /* 0x0000e000ff127b82 */ /* 0x000e300000000a00 */
[----:B------:R-:W1:Y:S01]  /*1580*/  LDC.64 R16, c[0x0][0x388] ;  /* 0x0000e200ff107b82 */ /* 0x000e620000000a00 */
[----:B0-----:R-:W-:-:S05]  /*1590*/  IMAD.WIDE.U32 R20, R28, 0x4, R18 ;  /* 0x000000041c147825 */ /* 0x001fca00078e0012 */
[----:B------:R0:W2:Y:S01]  /*15a0*/  LDG.E R35, desc[UR8][R20.64] ;  /* 0x0000000814237981 */ /* 0x0000a2000c1e1900 */
[----:B-1----:R-:W-:-:S06]  /*15b0*/  IMAD.WIDE.U32 R32, R15, 0x4, R16 ;  /* 0x000000040f207825 */ /* 0x002fcc00078e0010 */
[----:B------:R-:W2:Y:S01]  /*15c0*/  LDG.E R32, desc[UR8][R32.64] ;  /* 0x0000000820207981 */ /* 0x000ea2000c1e1900 */
[----:B0-----:R-:W-:-:S05]  /*15d0*/  IMAD.WIDE.U32 R20, R9, 0x4, R18 ;  /* 0x0000000409147825 */ /* 0x001fca00078e0012 */
[----:B------:R0:W3:Y:S02]  /*15e0*/  LDG.E R31, desc[UR8][R20.64] ;  /* 0x00000008141f7981 */ /* 0x0000e4000c1e1900 */
[----:B0-----:R-:W-:-:S05]  /*15f0*/  IMAD.WIDE.U32 R20, R29, 0x4, R16 ;  /* 0x000000041d147825 */ /* 0x001fca00078e0010 */
[----:B------:R0:W3:Y:S02]  /*1600*/  LDG.E R36, desc[UR8][R20.64] ;  /* 0x0000000814247981 */ /* 0x0000e4000c1e1900 */
[----:B0-----:R-:W-:-:S04]  /*1610*/  IMAD.WIDE.U32 R20, R6, 0x4, R18 ;  /* 0x0000000406147825 */ /* 0x001fc800078e0012 */
[----:B--2---:R-:W-:Y:S02]  /*1620*/  FFMA R34, R35, R32, R24 ;  /* 0x0000002023227223 */ /* 0x004fe40000000018 */
[----:B------:R0:W2:Y:S01]  /*1630*/  LDG.E R24, desc[UR8][R20.64] ;  /* 0x0000000814187981 */ /* 0x0000a2000c1e1900 */
[----:B------:R-:W-:-:S04]  /*1640*/  IMAD.WIDE.U32 R32, R8, 0x4, R16 ;  /* 0x0000000408207825 */ /* 0x000fc800078e0010 */
[----:B0-----:R-:W-:-:S04]  /*1650*/  IMAD.WIDE.U32 R20, R22, 0x4, R18 ;  /* 0x0000000416147825 */ /* 0x001fc800078e0012 */
[----:B---3--:R-:W-:Y:S02]  /*1660*/  FFMA R35, R31, R36, R34 ;  /* 0x000000241f237223 */ /* 0x008fe40000000022 */
[----:B------:R0:W3:Y:S04]  /*1670*/  LDG.E R31, desc[UR8][R20.64] ;  /* 0x00000008141f7981 */ /* 0x0000e8000c1e1900 */
[----:B------:R-:W2:Y:S01]  /*1680*/  LDG.E R34, desc[UR8][R32.64] ;  /* 0x0000000820227981 */ /* 0x000ea2000c1e1900 */
[----:B0-----:R-:W-:-:S05]  /*1690*/  IMAD.WIDE.U32 R20, R10, 0x4, R16 ;  /* 0x000000040a147825 */ /* 0x001fca00078e0010 */
[----:B------:R0:W3:Y:S02]  /*16a0*/  LDG.E R36, desc[UR8][R20.64] ;  /* 0x0000000814247981 */ /* 0x0000e4000c1e1900 */
[----:B0-----:R-:W-:-:S05]  /*16b0*/  IMAD.WIDE.U32 R20, R23, 0x4, R18 ;  /* 0x0000000417147825 */ /* 0x001fca00078e0012 */
[----:B------:R0:W4:Y:S02]  /*16c0*/  LDG.E R33, desc[UR8][R20.64] ;  /* 0x0000000814217981 */ /* 0x000124000c1e1900 */
[----:B0-----:R-:W-:-:S04]  /*16d0*/  IMAD.WIDE.U32 R20, R25, 0x4, R18 ;  /* 0x0000000419147825 */ /* 0x001fc800078e0012 */
[----:B--2---:R-:W-:Y:S01]  /*16e0*/  FFMA R24, R24, R34, R35 ;  /* 0x0000002218187223 */ /* 0x004fe20000000023 */
[----:B------:R-:W-:-:S06]  /*16f0*/  IMAD.WIDE.U32 R34, R11, 0x4, R16 ;  /* 0x000000040b227825 */ /* 0x000fcc00078e0010 */
[----:B------:R-:W4:Y:S01]  /*1700*/  LDG.E R34, desc[UR8][R34.64] ;  /* 0x0000000822227981 */ /* 0x000f22000c1e1900 */
[----:B---3--:R-:W-:-:S03]  /*1710*/  FFMA R24, R31, R36, R24 ;  /* 0x000000241f187223 */ /* 0x008fc60000000018 */
[----:B------:R0:W2:Y:S02]  /*1720*/  LDG.E R31, desc[UR8][R20.64] ;  /* 0x00000008141f7981 */ /* 0x0000a4000c1e1900 */
[----:B0-----:R-:W-:-:S05]  /*1730*/  IMAD.WIDE.U32 R20, R12, 0x4, R16 ;  /* 0x000000040c147825 */ /* 0x001fca00078e0010 */
[----:B------:R0:W2:Y:S02]  /*1740*/  LDG.E R32, desc[UR8][R20.64] ;  /* 0x0000000814207981 */ /* 0x0000a4000c1e1900 */
[----:B0-----:R-:W-:-:S04]  /*1750*/  IMAD.WIDE.U32 R20, R26, 0x4, R18 ;  /* 0x000000041a147825 */ /* 0x001fc800078e0012 */
[----:B------:R-:W-:Y:S01]  /*1760*/  IMAD.WIDE.U32 R18, R27, 0x4, R18 ;  /* 0x000000041b127825 */ /* 0x000fe200078e0012 */
[----:B------:R-:W3:Y:S04]  /*1770*/  LDG.E R36, desc[UR8][R20.64] ;  /* 0x0000000814247981 */ /* 0x000ee8000c1e1900 */
[----:B------:R0:W5:Y:S02]  /*1780*/  LDG.E R37, desc[UR8][R18.64] ;  /* 0x0000000812257981 */ /* 0x000164000c1e1900 */
[----:B0-----:R-:W-:-:S04]  /*1790*/  IMAD.WIDE.U32 R18, R13, 0x4, R16 ;  /* 0x000000040d127825 */ /* 0x001fc800078e0010 */
[----:B------:R-:W-:Y:S02]  /*17a0*/  IMAD.WIDE.U32 R16, R14, 0x4, R16 ;  /* 0x000000040e107825 */ /* 0x000fe400078e0010 */
[----:B------:R-:W3:Y:S04]  /*17b0*/  LDG.E R19, desc[UR8][R18.64] ;  /* 0x0000000812137981 */ /* 0x000ee8000c1e1900 */
[----:B------:R-:W5:Y:S01]  /*17c0*/  LDG.E R16, desc[UR8][R16.64] ;  /* 0x0000000810107981 */ /* 0x000f62000c1e1900 */
[----:B------:R-:W-:-:S04]  /*17d0*/  IADD3 R30, PT, PT, R30, 0x8, RZ ;  /* 0x000000081e1e7810 */ /* 0x000fc80007ffe0ff */
[----:B------:R-:W-:Y:S02]  /*17e0*/  ISETP.NE.AND P0, PT, R30, RZ, PT ;  /* 0x000000ff1e00720c */ /* 0x000fe40003f05270 */
[C---:B------:R-:W-:Y:S02]  /*17f0*/  LEA R9, R2.reuse, R9, 0x3 ;  /* 0x0000000902097211 */ /* 0x040fe400078e18ff */
[C---:B------:R-:W-:Y:S02]  /*1800*/  LEA R6, R2.reuse, R6, 0x3 ;  /* 0x0000000602067211 */ /* 0x040fe400078e18ff */
[C---:B------:R-:W-:Y:S02]  /*1810*/  LEA R22, R2.reuse, R22, 0x3 ;  /* 0x0000001602167211 */ /* 0x040fe400078e18ff */
[C---:B------:R-:W-:Y:S02]  /*1820*/  LEA R23, R2.reuse, R23, 0x3 ;  /* 0x0000001702177211 */ /* 0x040fe400078e18ff */
[----:B------:R-:W-:-:S02]  /*1830*/  LEA R25, R2, R25, 0x3 ;  /* 0x0000001902197211 */ /* 0x000fc400078e18ff */
[C---:B------:R-:W-:Y:S02]  /*1840*/  LEA R26, R2.reuse, R26, 0x3 ;  /* 0x0000001a021a7211 */ /* 0x040fe400078e18ff */
[C---:B------:R-:W-:Y:S02]  /*1850*/  LEA R27, R2.reuse, R27, 0x3 ;  /* 0x0000001b021b7211 */ /* 0x040fe400078e18ff */
[----:B------:R-:W-:Y:S02]  /*1860*/  LEA R28, R2, R28, 0x3 ;  /* 0x0000001c021c7211 */ /* 0x000fe400078e18ff */
[C---:B------:R-:W-:Y:S02]  /*1870*/  LEA R29, R0.reuse, R29, 0x3 ;  /* 0x0000001d001d7211 */ /* 0x040fe400078e18ff */
[C---:B------:R-:W-:Y:S02]  /*1880*/  LEA R8, R0.reuse, R8, 0x3 ;  /* 0x0000000800087211 */ /* 0x040fe400078e18ff */
[----:B------:R-:W-:-:S02]  /*1890*/  LEA R10, R0, R10, 0x3 ;  /* 0x0000000a000a7211 */ /* 0x000fc400078e18ff */
[C---:B------:R-:W-:Y:S02]  /*18a0*/  LEA R11, R0.reuse, R11, 0x3 ;  /* 0x0000000b000b7211 */ /* 0x040fe400078e18ff */
[C---:B------:R-:W-:Y:S02]  /*18b0*/  LEA R12, R0.reuse, R12, 0x3 ;  /* 0x0000000c000c7211 */ /* 0x040fe400078e18ff */
[C---:B------:R-:W-:Y:S02]  /*18c0*/  LEA R13, R0.reuse, R13, 0x3 ;  /* 0x0000000d000d7211 */ /* 0x040fe400078e18ff */
[C---:B------:R-:W-:Y:S02]  /*18d0*/  LEA R14, R0.reuse, R14, 0x3 ;  /* 0x0000000e000e7211 */ /* 0x040fe400078e18ff */
[----:B------:R-:W-:Y:S01]  /*18e0*/  LEA R15, R0, R15, 0x3 ;  /* 0x0000000f000f7211 */ /* 0x000fe200078e18ff */
[----:B----4-:R-:W-:-:S04]  /*18f0*/  FFMA R24, R33, R34, R24 ;  /* 0x0000002221187223 */ /* 0x010fc80000000018 */
[----:B--2---:R-:W-:-:S04]  /*1900*/  FFMA R31, R31, R32, R24 ;  /* 0x000000201f1f7223 */ /* 0x004fc80000000018 */
[----:B---3--:R-:W-:-:S04]  /*1910*/  FFMA R36, R36, R19, R31 ;  /* 0x0000001324247223 */ /* 0x008fc8000000001f */
[----:B-----5:R-:W-:Y:S01]  /*1920*/  FFMA R24, R37, R16, R36 ;  /* 0x0000001025187223 */ /* 0x020fe20000000024 */
[----:B------:R-:W-:Y:S06]  /*1930*/  @P0 BRA `(.L_x_40) ;  /* 0xfffffffc000c0947 */ /* 0x000fec000383ffff */
.L_x_39:
[----:B------:R-:W-:-:S04]  /*1940*/  LOP3.LUT R6, R5, 0x7, RZ, 0xc0, !PT ;  /* 0x0000000705067812 */ /* 0x000fc800078ec0ff */
[----:B------:R-:W-:-:S13]  /*1950*/  ISETP.NE.AND P0, PT, R6, RZ, PT ;  /* 0x000000ff0600720c */ /* 0x000fda0003f05270 */
[----:B------:R-:W-:Y:S05]  /*1960*/  @!P0 BRA `(.L_x_27) ;  /* 0x0000000c00548947 */ /* 0x000fea0003800000 */
[----:B------:R-:W-:Y:S02]  /*1970*/  ISETP.GE.U32.AND P0, PT, R6, 0x4, PT ;  /* 0x000000040600780c */ /* 0x000fe40003f06070 */
[----:B------:R-:W-:-:S04]  /*1980*/  LOP3.LUT R25, R5, 0x3, RZ, 0xc0, !PT ;  /* 0x0000000305197812 */ /* 0x000fc800078ec0ff */
[----:B------:R-:W-:-:S07]  /*1990*/  ISETP.NE.AND P1, PT, R25, RZ, PT ;  /* 0x000000ff1900720c */ /* 0x000fce0003f25270 */
[----:B------:R-:W-:Y:S06]  /*19a0*/  @!P0 BRA `(.L_x_41) ;  /* 0x00000000007c8947 */ /* 0x000fec0003800000 */
[----:B------:R-:W0:Y:S01]  /*19b0*/  LDC.64 R8, c[0x0][0x388] ;  /* 0x0000e200ff087b82 */ /* 0x000e220000000a00 */
[C---:B------:R-:W-:Y:S02]  /*19c0*/  IMAD R21, R7.reuse, R2, R4 ;  /* 0x0000000207157224 */ /* 0x040fe400078e0204 */
[----:B------:R-:W-:-:S03]  /*19d0*/  IMAD R13, R7, R0, R3 ;  /* 0x00000000070d7224 */ /* 0x000fc600078e0203 */
[-C--:B------:R-:W-:Y:S02]  /*19e0*/  IADD3 R17, PT, PT, R21, R2.reuse, RZ ;  /* 0x0000000215117210 */ /* 0x080fe40007ffe0ff */
[----:B------:R-:W1:Y:S02]  /*19f0*/  LDC.64 R10, c[0x0][0x380] ;  /* 0x0000e000ff0a7b82 */ /* 0x000e640000000a00 */
[----:B------:R-:W-:Y:S01]  /*1a00*/  IADD3 R27, PT, PT, R17, R2, RZ ;  /* 0x00000002111b7210 */ /* 0x000fe20007ffe0ff */
        /* <DEDUP_REMOVED lines=10> */
[C---:B------:R-:W-:Y:S01]  /*1ab0*/  IMAD.WIDE.U32 R16, R27.reuse, 0x4, R10 ;  /* 0x000000041b107825 */ /* 0x040fe200078e000a */
[----:B------:R-:W-:Y:S01]  /*1ac0*/  IADD3 R27, PT, PT, R27, R2, RZ ;  /* 0x000000021b1b7210 */ /* 0x000fe20007ffe0ff */
[----:B------:R-:W3:Y:S02]  /*1ad0*/  LDG.E R6, desc[UR8][R22.64] ;  /* 0x0000000816067981 */ /* 0x000ee4000c1e1900 */
[----:B------:R-:W-:-:S02]  /*1ae0*/  IMAD.WIDE.U32 R12, R29, 0x4, R8 ;  /* 0x000000041d0c7825 */ /* 0x000fc400078e0008 */
[----:B------:R-:W4:Y:S02]  /*1af0*/  LDG.E R17, desc[UR8][R16.64] ;  /* 0x0000000810117981 */ /* 0x000f24000c1e1900 */
[----:B------:R-:W-:Y:S02]  /*1b00*/  IMAD.WIDE.U32 R10, R27, 0x4, R10 ;  /* 0x000000041b0a7825 */ /* 0x000fe400078e000a */
[----:B------:R-:W4:Y:S02]  /*1b10*/  LDG.E R12, desc[UR8][R12.64] ;  /* 0x000000080c0c7981 */ /* 0x000f24000c1e1900 */
[----:B------:R-:W-:Y:S02]  /*1b20*/  IMAD.WIDE.U32 R8, R31, 0x4, R8 ;  /* 0x000000041f087825 */ /* 0x000fe400078e0008 */
[----:B------:R-:W5:Y:S04]  /*1b30*/  LDG.E R11, desc[UR8][R10.64] ;  /* 0x000000080a0b7981 */ /* 0x000f68000c1e1900 */
[----:B------:R-:W5:Y:S01]  /*1b40*/  LDG.E R8, desc[UR8][R8.64] ;  /* 0x0000000808087981 */ /* 0x000f62000c1e1900 */
[----:B------:R-:W-:Y:S01]  /*1b50*/  IADD3 R7, PT, PT, R7, 0x4, RZ ;  /* 0x0000000407077810 */ /* 0x000fe20007ffe0ff */
[----:B--2---:R-:W-:-:S04]  /*1b60*/  FFMA R21, R21, R14, R24 ;  /* 0x0000000e15157223 */ /* 0x004fc80000000018 */
[----:B---3--:R-:W-:-:S04]  /*1b70*/  FFMA R6, R6, R18, R21 ;  /* 0x0000001206067223 */ /* 0x008fc80000000015 */
[----:B----4-:R-:W-:-:S04]  /*1b80*/  FFMA R6, R17, R12, R6 ;  /* 0x0000000c11067223 */ /* 0x010fc80000000006 */
[----:B-----5:R-:W-:-:S07]  /*1b90*/  FFMA R24, R11, R8, R6 ;  /* 0x000000080b187223 */ /* 0x020fce0000000006 */
.L_x_41:
[----:B------:R-:W-:Y:S05]  /*1ba0*/  @!P1 BRA `(.L_x_27) ;  /* 0x0000000800c49947 */ /* 0x000fea0003800000 */
[----:B------:R-:W-:Y:S02]  /*1bb0*/  ISETP.NE.AND P0, PT, R25, 0x1, PT ;  /* 0x000000011900780c */ /* 0x000fe40003f05270 */
[----:B------:R-:W-:-:S04]  /*1bc0*/  LOP3.LUT R5, R5, 0x1, RZ, 0xc0, !PT ;  /* 0x0000000105057812 */ /* 0x000fc800078ec0ff */
[----:B------:R-:W-:-:S07]  /*1bd0*/  ISETP.NE.U32.AND P1, PT, R5, 0x1, PT ;  /* 0x000000010500780c */ /* 0x000fce0003f25070 */
[----:B------:R-:W-:Y:S06]  /*1be0*/  @!P0 BRA `(.L_x_42) ;  /* 0x0000000000448947 */ /* 0x000fec0003800000 */
[----:B------:R-:W0:Y:S01]  /*1bf0*/  LDC.64 R8, c[0x0][0x380] ;  /* 0x0000e000ff087b82 */ /* 0x000e220000000a00 */
[C---:B------:R-:W-:Y:S02]  /*1c00*/  IMAD R5, R7.reuse, R2, R4 ;  /* 0x0000000207057224 */ /* 0x040fe400078e0204 */
[----:B------:R-:W-:-:S05]  /*1c10*/  IMAD R15, R7, R0, R3 ;  /* 0x00000000070f7224 */ /* 0x000fca00078e0203 */
[----:B------:R-:W1:Y:S01]  /*1c20*/  LDC.64 R12, c[0x0][0x388] ;  /* 0x0000e200ff0c7b82 */ /* 0x000e620000000a00 */
[----:B------:R-:W-:Y:S01]  /*1c30*/  IADD3 R17, PT, PT, R15, R0, RZ ;  /* 0x000000000f117210 */ /* 0x000fe20007ffe0ff */
[C---:B0-----:R-:W-:Y:S01]  /*1c40*/  IMAD.WIDE.U32 R10, R5.reuse, 0x4, R8 ;  /* 0x00000004050a7825 */ /* 0x041fe200078e0008 */
[----:B------:R-:W-:-:S03]  /*1c50*/  IADD3 R5, PT, PT, R5, R2, RZ ;  /* 0x0000000205057210 */ /* 0x000fc60007ffe0ff */
[----:B-1----:R-:W-:Y:S02]  /*1c60*/  IMAD.WIDE.U32 R14, R15, 0x4, R12 ;  /* 0x000000040f0e7825 */ /* 0x002fe400078e000c */
[----:B------:R-:W2:Y:S02]  /*1c70*/  LDG.E R11, desc[UR8][R10.64] ;  /* 0x000000080a0b7981 */ /* 0x000ea4000c1e1900 */
[----:B------:R-:W-:Y:S02]  /*1c80*/  IMAD.WIDE.U32 R8, R5, 0x4, R8 ;  /* 0x0000000405087825 */ /* 0x000fe400078e0008 */
[----:B------:R-:W2:Y:S02]  /*1c90*/  LDG.E R14, desc[UR8][R14.64] ;  /* 0x000000080e0e7981 */ /* 0x000ea4000c1e1900 */
[----:B------:R-:W-:Y:S02]  /*1ca0*/  IMAD.WIDE.U32 R12, R17, 0x4, R12 ;  /* 0x00000004110c7825 */ /* 0x000fe400078e000c */
[----:B------:R-:W3:Y:S04]  /*1cb0*/  LDG.E R9, desc[UR8][R8.64] ;  /* 0x0000000808097981 */ /* 0x000ee8000c1e1900 */
[----:B------:R-:W3:Y:S01]  /*1cc0*/  LDG.E R12, desc[UR8][R12.64] ;  /* 0x000000080c0c7981 */ /* 0x000ee2000c1e1900 */
[----:B------:R-:W-:Y:S01]  /*1cd0*/  IADD3 R7, PT, PT, R7, 0x2, RZ ;  /* 0x0000000207077810 */ /* 0x000fe20007ffe0ff */
[----:B--2---:R-:W-:-:S04]  /*1ce0*/  FFMA R24, R11, R14, R24 ;  /* 0x0000000e0b187223 */ /* 0x004fc80000000018 */
[----:B---3--:R-:W-:-:S07]  /*1cf0*/  FFMA R24, R9, R12, R24 ;  /* 0x0000000c09187223 */ /* 0x008fce0000000018 */
.L_x_42:
[----:B------:R-:W-:Y:S05]  /*1d00*/  @P1 BRA `(.L_x_27) ;  /* 0x00000008006c1947 */ /* 0x000fea0003800000 */
[----:B------:R-:W0:Y:S01]  /*1d10*/  LDC.64 R8, c[0x0][0x380] ;  /* 0x0000e000ff087b82 */ /* 0x000e220000000a00 */
[C---:B------:R-:W-:Y:S02]  /*1d20*/  IMAD R5, R7.reuse, R2, R4 ;  /* 0x0000000207057224 */ /* 0x040fe400078e0204 */
        /* <DEDUP_REMOVED lines=8> */
.L_x_38:
[C---:B------:R-:W-:Y:S01]  /*1db0*/  ISETP.GE.U32.AND P1, PT, R5.reuse, 0x8, PT ;  /* 0x000000080500780c */ /* 0x040fe20003f26070 */
[----:B------:R-:W-:Y:S01]  /*1dc0*/  HFMA2 R24, -RZ, RZ, 0, 0 ;  /* 0x00000000ff187431 */ /* 0x000fe200000001ff */
[----:B------:R-:W-:Y:S02]  /*1dd0*/  LOP3.LUT R7, R5, 0x7, RZ, 0xc0, !PT ;  /* 0x0000000705077812 */ /* 0x000fe400078ec0ff */
[----:B------:R-:W-:Y:S02]  /*1de0*/  MOV R8, RZ ;  /* 0x000000ff00087202 */ /* 0x000fe40000000f00 */
[----:B------:R-:W-:-:S07]  /*1df0*/  ISETP.NE.AND P0, PT, R7, RZ, PT ;  /* 0x000000ff0700720c */ /* 0x000fce0003f05270 */
[----:B------:R-:W-:Y:S06]  /*1e00*/  @!P1 BRA `(.L_x_43) ;  /* 0x0000000400249947 */ /* 0x000fec0003800000 */
[----:B------:R-:W-:Y:S01]  /*1e10*/  LOP3.LUT R8, R5, 0x7ffffff8, RZ, 0xc0, !PT ;  /* 0x7ffffff805087812 */ /* 0x000fe200078ec0ff */
[C-C-:B------:R-:W-:Y:S01]  /*1e20*/  IMAD R10, R2.reuse, 0x3, R4.reuse ;  /* 0x00000003020a7824 */ /* 0x140fe200078e0204 */
[C---:B------:R-:W-:Y:S01]  /*1e30*/  IADD3 R6, PT, PT, R2.reuse, UR5, R9 ;  /* 0x0000000502067c10 */ /* 0x040fe2000fffe009 */
[C-C-:B------:R-:W-:Y:S01]  /*1e40*/  IMAD R12, R2.reuse, 0x5, R4.reuse ;  /* 0x00000005020c7824 */ /* 0x140fe200078e0204 */
[CC--:B------:R-:W-:Y:S01]  /*1e50*/  LEA R9, R2.reuse, R4.reuse, 0x1 ;  /* 0x0000000402097211 */ /* 0x0c0fe200078e08ff */
[C-C-:B------:R-:W-:Y:S01]  /*1e60*/  IMAD R13, R2.reuse, 0x6, R4.reuse ;  /* 0x00000006020d7824 */ /* 0x140fe200078e0204 */
[CC--:B------:R-:W-:Y:S01]  /*1e70*/  LEA R11, R2.reuse, R4.reuse, 0x2 ;  /* 0x00000004020b7211 */ /* 0x0c0fe200078e10ff */
[----:B------:R-:W-:Y:S01]  /*1e80*/  IMAD R14, R2, 0x7, R4 ;  /* 0x00000007020e7824 */ /* 0x000fe200078e0204 */
[----:B------:R-:W-:Y:S01]  /*1e90*/  MOV R24, RZ ;  /* 0x000000ff00187202 */ /* 0x000fe20000000f00 */
[----:B------:R-:W-:Y:S01]  /*1ea0*/  IMAD R22, R3, R5, 0x3 ;  /* 0x0000000303167424 */ /* 0x000fe200078e0205 */
[----:B------:R-:W-:-:S02]  /*1eb0*/  MOV R15, R4 ;  /* 0x00000004000f7202 */ /* 0x000fc40000000f00 */
[----:B------:R-:W-:-:S07]  /*1ec0*/  IADD3 R23, PT, PT, -R8, RZ, RZ ;  /* 0x000000ff08177210 */ /* 0x000fce0007ffe1ff */
.L_x_44:
[----:B------:R-:W0:Y:S01]  /*1ed0*/  LDC.64 R16, c[0x0][0x388] ;  /* 0x0000e200ff107b82 */ /* 0x000e220000000a00 */
[----:B------:R-:W-:-:S07]  /*1ee0*/  IADD3 R27, PT, PT, R22, -0x3, RZ ;  /* 0xfffffffd161b7810 */ /* 0x000fce0007ffe0ff */
[----:B------:R-:W1:Y:S01]  /*1ef0*/  LDC.64 R18, c[0x0][0x380] ;  /* 0x0000e000ff127b82 */ /* 0x000e620000000a00 */
[----:B0-----:R-:W-:-:S05]  /*1f00*/  IMAD.WIDE.U32 R26, R27, 0x4, R16 ;  /* 0x000000041b1a7825 */ /* 0x001fca00078e0010 */
[----:B------:R-:W2:Y:S01]  /*1f10*/  LDG.E R25, desc[UR8][R26.64] ;  /* 0x000000081a197981 */ /* 0x000ea2000c1e1900 */
[----:B-1----:R-:W-:-:S05]  /*1f20*/  IMAD.WIDE.U32 R20, R15, 0x4, R18 ;  /* 0x000000040f147825 */ /* 0x002fca00078e0012 */
[----:B------:R0:W2:Y:S01]  /*1f30*/  LDG.E R29, desc[UR8][R20.64] ;  /* 0x00000008141d7981 */ /* 0x0000a2000c1e1900 */
[C---:B------:R-:W-:Y:S02]  /*1f40*/  IADD3 R37, PT, PT, R22.reuse, 0x1, RZ ;  /* 0x0000000116257810 */ /* 0x040fe40007ffe0ff */
[C---:B------:R-:W-:Y:S01]  /*1f50*/  IADD3 R28, PT, PT, R22.reuse, 0x2, RZ ;  /* 0x00000002161c7810 */ /* 0x040fe20007ffe0ff */
[----:B------:R-:W-:-:S04]  /*1f60*/  IMAD.WIDE.U32 R30, R22, 0x4, R16 ;  /* 0x00000004161e7825 */ /* 0x000fc800078e0010 */
[--C-:B0-----:R-:W-:Y:S01]  /*1f70*/  IMAD.WIDE.U32 R20, R37, 0x4, R16.reuse ;  /* 0x0000000425147825 */ /* 0x101fe200078e0010 */
[----:B------:R-:W-:Y:S01]  /*1f80*/  IADD3 R35, PT, PT, R22, -0x2, RZ ;  /* 0xfffffffe16237810 */ /* 0x000fe20007ffe0ff */
[----:B------:R-:W3:Y:S02]  /*1f90*/  LDG.E R30, desc[UR8][R30.64] ;  /* 0x000000081e1e7981 */ /* 0x000ee4000c1e1900 */
[--C-:B------:R-:W-:Y:S02]  /*1fa0*/  IMAD.WIDE.U32 R26, R28, 0x4, R16.reuse ;  /* 0x000000041c1a7825 */ /* 0x100fe400078e0010 */
[----:B------:R0:W4:Y:S01]  /*1fb0*/  LDG.E R28, desc[UR8][R20.64] ;  /* 0x00000008141c7981 */ /* 0x000122000c1e1900 */
[----:B------:R-:W-:Y:S01]  /*1fc0*/  IADD3 R33, PT, PT, R22, -0x1, RZ ;  /* 0xffffffff16217810 */ /* 0x000fe20007ffe0ff */
[----:B------:R-:W-:Y:S02]  /*1fd0*/  IMAD.WIDE.U32 R34, R35, 0x4, R16 ;  /* 0x0000000423227825 */ /* 0x000fe400078e0010 */
[----:B------:R-:W5:Y:S02]  /*1fe0*/  LDG.E R26, desc[UR8][R26.64] ;  /* 0x000000081a1a7981 */ /* 0x000f64000c1e1900 */
[----:B0-----:R-:W-:-:S02]  /*1ff0*/  IMAD.WIDE.U32 R20, R9, 0x4, R18 ;  /* 0x0000000409147825 */ /* 0x001fc400078e0012 */
[----:B------:R0:W3:Y:S04]  /*2000*/  LDG.E R34, desc[UR8][R34.64] ;  /* 0x0000000822227981 */ /* 0x0000e8000c1e1900 */
[----:B------:R1:W4:Y:S01]  /*2010*/  LDG.E R31, desc[UR8][R20.64] ;  /* 0x00000008141f7981 */ /* 0x000322000c1e1900 */
[----:B------:R-:W-:-:S04]  /*2020*/  IMAD.WIDE.U32 R32, R33, 0x4, R16 ;  /* 0x0000000421207825 */ /* 0x000fc800078e0010 */
[--C-:B------:R-:W-:Y:S01]  /*2030*/  IMAD.WIDE.U32 R36, R6, 0x4, R18.reuse ;  /* 0x0000000406247825 */ /* 0x100fe200078e0012 */
[----:B0-----:R-:W-:Y:S01]  /*2040*/  IADD3 R35, PT, PT, R22, 0x3, RZ ;  /* 0x0000000316237810 */ /* 0x001fe20007ffe0ff */
[----:B------:R-:W4:Y:S02]  /*2050*/  LDG.E R32, desc[UR8][R32.64] ;  /* 0x0000000820207981 */ /* 0x000f24000c1e1900 */
[----:B-1----:R-:W-:-:S05]  /*2060*/  IMAD.WIDE.U32 R20, R11, 0x4, R18 ;  /* 0x000000040b147825 */ /* 0x002fca00078e0012 */
[----:B------:R0:W5:Y:S04]  /*2070*/  LDG.E R27, desc[UR8][R20.64] ;  /* 0x00000008141b7981 */ /* 0x000168000c1e1900 */
[----:B------:R1:W3:Y:S01]  /*2080*/  LDG.E R33, desc[UR8][R36.64] ;  /* 0x0000000824217981 */ /* 0x0002e2000c1e1900 */
[----:B0-----:R-:W-:-:S04]  /*2090*/  IMAD.WIDE.U32 R20, R12, 0x4, R18 ;  /* 0x000000040c147825 */ /* 0x001fc800078e0012 */
[----:B-1----:R-:W-:-:S04]  /*20a0*/  IMAD.WIDE.U32 R36, R10, 0x4, R18 ;  /* 0x000000040a247825 */ /* 0x002fc800078e0012 */
[----:B--2---:R-:W-:Y:S02]  /*20b0*/  FFMA R24, R29, R25, R24 ;  /* 0x000000191d187223 */ /* 0x004fe40000000018 */
[----:B------:R0:W2:Y:S04]  /*20c0*/  LDG.E R25, desc[UR8][R20.64] ;  /* 0x0000000814197981 */ /* 0x0000a8000c1e1900 */
[----:B------:R-:W5:Y:S01]  /*20d0*/  LDG.E R29, desc[UR8][R36.64] ;  /* 0x00000008241d7981 */ /* 0x000f62000c1e1900 */
[----:B0-----:R-:W-:Y:S01]  /*20e0*/  IMAD.WIDE.U32 R20, R35, 0x4, R16 ;  /* 0x0000000423147825 */ /* 0x001fe200078e0010 */
[----:B------:R-:W-:-:S05]  /*20f0*/  IADD3 R35, PT, PT, R22, 0x4, RZ ;  /* 0x0000000416237810 */ /* 0x000fca0007ffe0ff */
[----:B------:R-:W-:Y:S01]  /*2100*/  IMAD.WIDE.U32 R16, R35, 0x4, R16 ;  /* 0x0000000423107825 */ /* 0x000fe200078e0010 */
[----:B------:R-:W2:Y:S04]  /*2110*/  LDG.E R20, desc[UR8][R20.64] ;  /* 0x0000000814147981 */ /* 0x000ea8000c1e1900 */
[----:B------:R0:W2:Y:S02]  /*2120*/  LDG.E R35, desc[UR8][R16.64] ;  /* 0x0000000810237981 */ /* 0x0000a4000c1e1900 */
[----:B0-----:R-:W-:-:S04]  /*2130*/  IMAD.WIDE.U32 R16, R13, 0x4, R18 ;  /* 0x000000040d107825 */ /* 0x001fc800078e0012 */
[----:B------:R-:W-:Y:S01]  /*2140*/  IMAD.WIDE.U32 R18, R14, 0x4, R18 ;  /* 0x000000040e127825 */ /* 0x000fe200078e0012 */
[----:B------:R-:W2:Y:S05]  /*2150*/  LDG.E R37, desc[UR8][R16.64] ;  /* 0x0000000810257981 */ /* 0x000eaa000c1e1900 */
[----:B------:R-:W2:Y:S01]  /*2160*/  LDG.E R18, desc[UR8][R18.64] ;  /* 0x0000000812127981 */ /* 0x000ea2000c1e1900 */
[----:B------:R-:W-:Y:S01]  /*2170*/  IADD3 R23, PT, PT, R23, 0x8, RZ ;  /* 0x0000000817177810 */ /* 0x000fe20007ffe0ff */
[----:B---3--:R-:W-:-:S04]  /*2180*/  FFMA R24, R33, R34, R24 ;  /* 0x0000002221187223 */ /* 0x008fc80000000018 */
[----:B----4-:R-:W-:Y:S01]  /*2190*/  FFMA R24, R31, R32, R24 ;  /* 0x000000201f187223 */ /* 0x010fe20000000018 */
[----:B------:R-:W-:Y:S02]  /*21a0*/  ISETP.NE.AND P1, PT, R23, RZ, PT ;  /* 0x000000ff1700720c */ /* 0x000fe40003f25270 */
[----:B------:R-:W-:Y:S02]  /*21b0*/  IADD3 R22, PT, PT, R22, 0x8, RZ ;  /* 0x0000000816167810 */ /* 0x000fe40007ffe0ff */
[C---:B------:R-:W-:Y:S02]  /*21c0*/  LEA R6, R2.reuse, R6, 0x3 ;  /* 0x0000000602067211 */ /* 0x040fe400078e18ff */
[C---:B------:R-:W-:Y:S02]  /*21d0*/  LEA R9, R2.reuse, R9, 0x3 ;  /* 0x0000000902097211 */ /* 0x040fe400078e18ff */
[C---:B------:R-:W-:Y:S02]  /*21e0*/  LEA R10, R2.reuse, R10, 0x3 ;  /* 0x0000000a020a7211 */ /* 0x040fe400078e18ff */
[----:B------:R-:W-:-:S02]  /*21f0*/  LEA R11, R2, R11, 0x3 ;  /* 0x0000000b020b7211 */ /* 0x000fc400078e18ff */
[C---:B------:R-:W-:Y:S02]  /*2200*/  LEA R12, R2.reuse, R12, 0x3 ;  /* 0x0000000c020c7211 */ /* 0x040fe400078e18ff */
[C---:B------:R-:W-:Y:S02]  /*2210*/  LEA R13, R2.reuse, R13, 0x3 ;  /* 0x0000000d020d7211 */ /* 0x040fe400078e18ff */
[C---:B------:R-:W-:Y:S02]  /*2220*/  LEA R14, R2.reuse, R14, 0x3 ;  /* 0x0000000e020e7211 */ /* 0x040fe400078e18ff */
[----:B------:R-:W-:Y:S01]  /*2230*/  LEA R15, R2, R15, 0x3 ;  /* 0x0000000f020f7211 */ /* 0x000fe200078e18ff */
[----:B-----5:R-:W-:-:S04]  /*2240*/  FFMA R24, R29, R30, R24 ;  /* 0x0000001e1d187223 */ /* 0x020fc80000000018 */
[----:B------:R-:W-:-:S04]  /*2250*/  FFMA R24, R27, R28, R24 ;  /* 0x0000001c1b187223 */ /* 0x000fc80000000018 */
[----:B--2---:R-:W-:-:S04]  /*2260*/  FFMA R24, R25, R26, R24 ;  /* 0x0000001a19187223 */ /* 0x004fc80000000018 */
[----:B------:R-:W-:-:S04]  /*2270*/  FFMA R37, R37, R20, R24 ;  /* 0x0000001425257223 */ /* 0x000fc80000000018 */
[----:B------:R-:W-:Y:S01]  /*2280*/  FFMA R24, R18, R35, R37 ;  /* 0x0000002312187223 */ /* 0x000fe20000000025 */
[----:B------:R-:W-:Y:S06]  /*2290*/  @P1 BRA `(.L_x_44) ;  /* 0xfffffffc000c1947 */ /* 0x000fec000383ffff */
.L_x_43:
[----:B------:R-:W-:Y:S05]  /*22a0*/  @!P0 BRA `(.L_x_27) ;  /* 0x0000000400048947 */ /* 0x000fea0003800000 */
[----:B------:R-:W-:Y:S02]  /*22b0*/  ISETP.GE.U32.AND P0, PT, R7, 0x4, PT ;  /* 0x000000040700780c */ /* 0x000fe40003f06070 */
[----:B------:R-:W-:-:S04]  /*22c0*/  LOP3.LUT R25, R5, 0x3, RZ, 0xc0, !PT ;  /* 0x0000000305197812 */ /* 0x000fc800078ec0ff */
[----:B------:R-:W-:-:S07]  /*22d0*/  ISETP.NE.AND P1, PT, R25, RZ, PT ;  /* 0x000000ff1900720c */ /* 0x000fce0003f25270 */
[----:B------:R-:W-:Y:S06]  /*22e0*/  @!P0 BRA `(.L_x_45) ;  /* 0x00000000007c8947 */ /* 0x000fec0003800000 */
[----:B------:R-:W0:Y:S01]  /*22f0*/  LDC.64 R6, c[0x0][0x380] ;  /* 0x0000e000ff067b82 */ /* 0x000e220000000a00 */
[----:B------:R-:W-:Y:S02]  /*2300*/  IMAD R15, R3, R5, R8 ;  /* 0x00000005030f7224 */ /* 0x000fe400078e0208 */
[----:B------:R-:W-:-:S03]  /*2310*/  IMAD R13, R8, R2, R4 ;  /* 0x00000002080d7224 */ /* 0x000fc600078e0204 */
[C---:B------:R-:W-:Y:S02]  /*2320*/  IADD3 R21, PT, PT, R15.reuse, 0x1, RZ ;  /* 0x000000010f157810 */ /* 0x040fe40007ffe0ff */
[----:B------:R-:W1:Y:S01]  /*2330*/  LDC.64 R10, c[0x0][0x388] ;  /* 0x0000e200ff0a7b82 */ /* 0x000e620000000a00 */
[C---:B------:R-:W-:Y:S02]  /*2340*/  IADD3 R29, PT, PT, R15.reuse, 0x2, RZ ;  /* 0x000000020f1d7810 */ /* 0x040fe40007ffe0ff */
[----:B------:R-:W-:Y:S01]  /*2350*/  IADD3 R31, PT, PT, R15, 0x3, RZ ;  /* 0x000000030f1f7810 */ /* 0x000fe20007ffe0ff */
[C---:B0-----:R-:W-:Y:S01]  /*2360*/  IMAD.WIDE.U32 R16, R13.reuse, 0x4, R6 ;  /* 0x000000040d107825 */ /* 0x041fe200078e0006 */
[----:B------:R-:W-:-:S04]  /*2370*/  IADD3 R13, PT, PT, R13, R2, RZ ;  /* 0x000000020d0d7210 */ /* 0x000fc80007ffe0ff */
[-C--:B------:R-:W-:Y:S01]  /*2380*/  IADD3 R27, PT, PT, R13, R2.reuse, RZ ;  /* 0x000000020d1b7210 */ /* 0x080fe20007ffe0ff */
[--C-:B-1----:R-:W-:Y:S01]  /*2390*/  IMAD.WIDE.U32 R22, R15, 0x4, R10.reuse ;  /* 0x000000040f167825 */ /* 0x102fe200078e000a */
[----:B------:R-:W2:Y:S03]  /*23a0*/  LDG.E R17, desc[UR8][R16.64] ;  /* 0x0000000810117981 */ /* 0x000ea6000c1e1900 */
[----:B------:R-:W-:Y:S01]  /*23b0*/  IMAD.WIDE.U32 R20, R21, 0x4, R10 ;  /* 0x0000000415147825 */ /* 0x000fe200078e000a */
[----:B------:R-:W2:Y:S03]  /*23c0*/  LDG.E R9, desc[UR8][R22.64] ;  /* 0x0000000816097981 */ /* 0x000ea6000c1e1900 */
[----:B------:R-:W-:Y:S02]  /*23d0*/  IMAD.WIDE.U32 R18, R13, 0x4, R6 ;  /* 0x000000040d127825 */ /* 0x000fe400078e0006 */
[----:B------:R-:W3:Y:S02]  /*23e0*/  LDG.E R20, desc[UR8][R20.64] ;  /* 0x0000000814147981 */ /* 0x000ee4000c1e1900 */
[----:B------:R-:W-:Y:S01]  /*23f0*/  IMAD.WIDE.U32 R14, R29, 0x4, R10 ;  /* 0x000000041d0e7825 */ /* 0x000fe200078e000a */
[C---:B------:R-:W-:Y:S01]  /*2400*/  IADD3 R29, PT, PT, R27.reuse, R2, RZ ;  /* 0x000000021b1d7210 */ /* 0x040fe20007ffe0ff */
        /* <DEDUP_REMOVED lines=13> */
.L_x_45:
[----:B------:R-:W-:Y:S05]  /*24e0*/  @!P1 BRA `(.L_x_27) ;  /* 0x0000000000749947 */ /* 0x000fea0003800000 */
[----:B------:R-:W0:Y:S01]  /*24f0*/  LDC.64 R14, c[0x0][0x380] ;  /* 0x0000e000ff0e7b82 */ /* 0x000e220000000a00 */
[----:B------:R-:W-:Y:S02]  /*2500*/  ISETP.NE.AND P0, PT, R25, 0x1, PT ;  /* 0x000000011900780c */ /* 0x000fe40003f05270 */
[----:B------:R-:W-:-:S04]  /*2510*/  LOP3.LUT R9, R5, 0x1, RZ, 0xc0, !PT ;  /* 0x0000000105097812 */ /* 0x000fc800078ec0ff */
[----:B------:R-:W-:Y:S01]  /*2520*/  ISETP.NE.U32.AND P1, PT, R9, 0x1, PT ;  /* 0x000000010900780c */ /* 0x000fe20003f25070 */
[----:B------:R-:W1:Y:S06]  /*2530*/  LDC.64 R12, c[0x0][0x388] ;  /* 0x0000e200ff0c7b82 */ /* 0x000e6c0000000a00 */
[C---:B------:R-:W-:Y:S02]  /*2540*/  @P0 IMAD R17, R8.reuse, R2, R4 ;  /* 0x0000000208110224 */ /* 0x040fe400078e0204 */
[----:B------:R-:W2:Y:S01]  /*2550*/  LDC.64 R10, c[0x0][0x380] ;  /* 0x0000e000ff0a7b82 */ /* 0x000ea20000000a00 */
[----:B------:R-:W-:Y:S01]  /*2560*/  @P0 IMAD R19, R3, R5, R8 ;  /* 0x0000000503130224 */ /* 0x000fe200078e0208 */
[----:B------:R-:W-:-:S02]  /*2570*/  @P0 IADD3 R8, PT, PT, R8, 0x2, RZ ;  /* 0x0000000208080810 */ /* 0x000fc40007ffe0ff */
[----:B------:R-:W-:Y:S02]  /*2580*/  @P0 IADD3 R9, PT, PT, R17, R2, RZ ;  /* 0x0000000211090210 */ /* 0x000fe40007ffe0ff */
[----:B------:R-:W-:Y:S01]  /*2590*/  @P0 IADD3 R21, PT, PT, R19, 0x1, RZ ;  /* 0x0000000113150810 */ /* 0x000fe20007ffe0ff */
[----:B------:R-:W-:Y:S01]  /*25a0*/  @!P1 IMAD R5, R3, R5, R8 ;  /* 0x0000000503059224 */ /* 0x000fe200078e0208 */
[----:B------:R-:W3:Y:S01]  /*25b0*/  LDC.64 R6, c[0x0][0x388] ;  /* 0x0000e200ff067b82 */ /* 0x000ee20000000a00 */
[----:B0-----:R-:W-:-:S04]  /*25c0*/  @P0 IMAD.WIDE.U32 R16, R17, 0x4, R14 ;  /* 0x0000000411100825 */ /* 0x001fc800078e000e */
[----:B------:R-:W-:Y:S02]  /*25d0*/  @P0 IMAD.WIDE.U32 R14, R9, 0x4, R14 ;  /* 0x00000004090e0825 */ /* 0x000fe400078e000e */
[----:B------:R-:W4:Y:S02]  /*25e0*/  @P0 LDG.E R17, desc[UR8][R16.64] ;  /* 0x0000000810110981 */ /* 0x000f24000c1e1900 */
[----:B-1----:R-:W-:Y:S02]  /*25f0*/  @P0 IMAD.WIDE.U32 R18, R19, 0x4, R12 ;  /* 0x0000000413120825 */ /* 0x002fe400078e000c */
[----:B------:R-:W5:Y:S02]  /*2600*/  @P0 LDG.E R15, desc[UR8][R14.64] ;  /* 0x000000080e0f0981 */ /* 0x000f64000c1e1900 */
[----:B------:R-:W-:Y:S02]  /*2610*/  @!P1 IMAD R9, R8, R2, R4 ;  /* 0x0000000208099224 */ /* 0x000fe400078e0204 */
[----:B------:R-:W-:Y:S01]  /*2620*/  @P0 IMAD.WIDE.U32 R12, R21, 0x4, R12 ;  /* 0x00000004150c0825 */ /* 0x000fe200078e000c */
[----:B------:R-:W4:Y:S03]  /*2630*/  @P0 LDG.E R18, desc[UR8][R18.64] ;  /* 0x0000000812120981 */ /* 0x000f26000c1e1900 */
[----:B--2---:R-:W-:-:S02]  /*2640*/  @!P1 IMAD.WIDE.U32 R10, R9, 0x4, R10 ;  /* 0x00000004090a9825 */ /* 0x004fc400078e000a */
[----:B------:R-:W5:Y:S02]  /*2650*/  @P0 LDG.E R12, desc[UR8][R12.64] ;  /* 0x000000080c0c0981 */ /* 0x000f64000c1e1900 */
[----:B---3--:R-:W-:Y:S02]  /*2660*/  @!P1 IMAD.WIDE.U32 R6, R5, 0x4, R6 ;  /* 0x0000000405069825 */ /* 0x008fe400078e0006 */
[----:B------:R-:W2:Y:S04]  /*2670*/  @!P1 LDG.E R11, desc[UR8][R10.64] ;  /* 0x000000080a0b9981 */ /* 0x000ea8000c1e1900 */
[----:B------:R-:W2:Y:S01]  /*2680*/  @!P1 LDG.E R6, desc[UR8][R6.64] ;  /* 0x0000000806069981 */ /* 0x000ea2000c1e1900 */
[----:B----4-:R-:W-:-:S04]  /*2690*/  @P0 FFMA R2, R17, R18, R24 ;  /* 0x0000001211020223 */ /* 0x010fc80000000018 */
[----:B-----5:R-:W-:-:S04]  /*26a0*/  @P0 FFMA R24, R15, R12, R2 ;  /* 0x0000000c0f180223 */ /* 0x020fc80000000002 */
[----:B--2---:R-:W-:-:S07]  /*26b0*/  @!P1 FFMA R24, R11, R6, R24 ;  /* 0x000000060b189223 */ /* 0x004fce0000000018 */
.L_x_27:
[----:B------:R-:W0:Y:S01]  /*26c0*/  LDC.64 R6, c[0x0][0x390] ;  /* 0x0000e400ff067b82 */ /* 0x000e220000000a00 */
[----:B------:R-:W1:Y:S07]  /*26d0*/  LDCU.64 UR6, c[0x0][0x3b0] ;  /* 0x00007600ff0677ac */ /* 0x000e6e0008000a00 */
[----:B------:R-:W2:Y:S01]  /*26e0*/  LDC.64 R8, c[0x0][0x398] ;  /* 0x0000e600ff087b82 */ /* 0x000ea20000000a00 */
[----:B0-----:R-:W-:-:S06]  /*26f0*/  IMAD.WIDE.U32 R6, R3, 0x4, R6 ;  /* 0x0000000403067825 */ /* 0x001fcc00078e0006 */
[----:B------:R-:W1:Y:S01]  /*2700*/  LDG.E R6, desc[UR8][R6.64] ;  /* 0x0000000806067981 */ /* 0x000e62000c1e1900 */
[----:B------:R-:W-:-:S04]  /*2710*/  IMAD R3, R4, R0, R3 ;  /* 0x0000000004037224 */ /* 0x000fc800078e0203 */
[----:B--2---:R-:W-:-:S04]  /*2720*/  IMAD.WIDE.U32 R2, R3, 0x4, R8 ;  /* 0x0000000403027825 */ /* 0x004fc800078e0008 */
[----:B-1----:R-:W-:-:S04]  /*2730*/  FMUL R5, R6, UR7 ;  /* 0x0000000706057c20 */ /* 0x002fc80008400000 */
[----:B------:R-:W-:-:S05]  /*2740*/  FFMA R5, R24, UR6, R5 ;  /* 0x0000000618057c23 */ /* 0x000fca0008000005 */
[----:B------:R-:W-:Y:S01]  /*2750*/  STG.E desc[UR8][R2.64], R5 ;  /* 0x0000000502007986 */ /* 0x000fe2000c101908 */
[----:B------:R-:W-:Y:S05]  /*2760*/  EXIT ;  /* 0x000000000000794d */ /* 0x000fea0003800000 */
.L_x_46:
        /* <DEDUP_REMOVED lines=9> */
.L_x_52:


//--------------------- .nv.shared.reserved.0     --------------------------
	.section	.nv.shared.reserved.0,"aw",@nobits
	.weak		__nv_reservedSMEM_offset_0_alias
	.size		__nv_reservedSMEM_offset_0_alias, 0, 64
	.other		__nv_reservedSMEM_offset_0_alias,@"STO_CUDA_RESERVED_SHARED STV_DEFAULT"
__nv_reservedSMEM_offset_0_alias:
	.zero		0
	.zero		64


//--------------------- .nv.shared._Z32gemm_kernel_tiled_1D_blocktilingILi64ELi8ELi64ELi8EEvPKfS1_S1_Pfiiibbff --------------------------
	.section	.nv.shared._Z32gemm_kernel_tiled_1D_blocktilingILi64ELi8ELi64ELi8EEvPKfS1_S1_Pfiiibbff,"aw",@nobits
	.sectionflags	@""
	.align	4
.nv.shared._Z32gemm_kernel_tiled_1D_blocktilingILi64ELi8ELi64ELi8EEvPKfS1_S1_Pfiiibbff:
	.zero		5120


//--------------------- .nv.shared._Z20gemm_kernel_tiled_1DILj16EEvPKfS1_S1_Pfiiibbff --------------------------
	.section	.nv.shared._Z20gemm_kernel_tiled_1DILj16EEvPKfS1_S1_Pfiiibbff,"aw",@nobits
	.sectionflags	@""
	.align	4
.nv.shared._Z20gemm_kernel_tiled_1DILj16EEvPKfS1_S1_Pfiiibbff:
	.zero		3072


//--------------------- .nv.shared._Z17gemm_kernel_tiledILj16EEvPKfS1_S1_Pfiiibbff --------------------------
	.section	.nv.shared._Z17gemm_kernel_tiledILj16EEvPKfS1_S1_Pfiiibbff,"aw",@nobits
	.sectionflags	@""
	.align	4
.nv.shared._Z17gemm_kernel_tiledILj16EEvPKfS1_S1_Pfiiibbff:
	.zero		3072


//--------------------- .nv.constant0._Z10add_kernelPKfS0_Pfi --------------------------
	.section	.nv.constant0._Z10add_kernelPKfS0_Pfi,"a",@progbits
	.sectionflags	@""
	.align	4
.nv.constant0._Z10add_kernelPKfS0_Pfi:
	.zero		924


//--------------------- .nv.constant0._Z11relu_kernelPKfPfi --------------------------
	.section	.nv.constant0._Z11relu_kernelPKfPfi,"a",@progbits
	.sectionflags	@""
	.align	4
.nv.constant0._Z11relu_kernelPKfPfi:
	.zero		916


//--------------------- .nv.constant0._Z32gemm_kernel_tiled_1D_blocktilingILi64ELi8ELi64ELi8EEvPKfS1_S1_Pfiiibbff --------------------------
	.section	.nv.constant0._Z32gemm_kernel_tiled_1D_blocktilingILi64ELi8ELi64ELi8EEvPKfS1_S1_Pfiiibbff,"a",@progbits
	.sectionflags	@""
	.align	4
.nv.constant0._Z32gemm_kernel_tiled_1D_blocktilingILi64ELi8ELi64ELi8EEvPKfS1_S1_Pfiiibbff:
	.zero		952


//--------------------- .nv.constant0._Z20gemm_kernel_tiled_1DILj16EEvPKfS1_S1_Pfiiibbff --------------------------
	.section	.nv.constant0._Z20gemm_kernel_tiled_1DILj16EEvPKfS1_S1_Pfiiibbff,"a",@progbits
	.sectionflags	@""
	.align	4
.nv.constant0._Z20gemm_kernel_tiled_1DILj16EEvPKfS1_S1_Pfiiibbff:
	.zero		952


//--------------------- .nv.constant0._Z17gemm_kernel_tiledILj16EEvPKfS1_S1_Pfiiibbff --------------------------
	.section	.nv.constant0._Z17gemm_kernel_tiledILj16EEvPKfS1_S1_Pfiiibbff,"a",@progbits
	.sectionflags	@""
	.align	4
.nv.constant0._Z17gemm_kernel_tiledILj16EEvPKfS1_S1_Pfiiibbff:
	.zero		952


//--------------------- .nv.constant0._Z17gemm_kernel_naivePKfS0_S0_Pfiiibbff --------------------------
	.section	.nv.constant0._Z17gemm_kernel_naivePKfS0_S0_Pfiiibbff,"a",@progbits
	.sectionflags	@""
	.align	4
.nv.constant0._Z17gemm_kernel_naivePKfS0_S0_Pfiiibbff:
	.zero		952


//--------------------- SYMBOLS --------------------------

	.type		.nv.reservedSmem.offset0,@object
	.size		.nv.reservedSmem.offset0,0x4
	.type		.nv.reservedSmem.cap,@object
	.size		.nv.reservedSmem.cap,0x4
